//
// Generated by NVIDIA NVVM Compiler
//
// Compiler Build ID: CL-36424714
// Cuda compilation tools, release 13.0, V13.0.88
// Based on NVVM 20.0.0
//

.version 9.0
.target sm_100
.address_size 64

	// .globl	_Z3regPfS_S_fb
.const .align 4 .u32 numFreqs;
.const .align 4 .u32 numPoints;
.const .align 4 .f32 centerFreq;

.visible .entry _Z3regPfS_S_fb(
	.param .u64 .ptr .align 1 _Z3regPfS_S_fb_param_0,
	.param .u64 .ptr .align 1 _Z3regPfS_S_fb_param_1,
	.param .u64 .ptr .align 1 _Z3regPfS_S_fb_param_2,
	.param .f32 _Z3regPfS_S_fb_param_3,
	.param .u8 _Z3regPfS_S_fb_param_4
)
{
	.reg .pred 	%p<59>;
	.reg .b16 	%rs<2>;
	.reg .b32 	%r<126>;
	.reg .b32 	%f<314>;
	.reg .b64 	%rd<48>;

	ld.param.u64 	%rd12, [_Z3regPfS_S_fb_param_0];
	ld.param.u64 	%rd13, [_Z3regPfS_S_fb_param_1];
	ld.param.u64 	%rd14, [_Z3regPfS_S_fb_param_2];
	ld.param.f32 	%f102, [_Z3regPfS_S_fb_param_3];
	ld.param.s8 	%rs1, [_Z3regPfS_S_fb_param_4];
	cvta.to.global.u64 	%rd1, %rd14;
	mov.u32 	%r43, %tid.x;
	mov.u32 	%r44, %ntid.x;
	mov.u32 	%r45, %ctaid.x;
	mad.lo.s32 	%r1, %r44, %r45, %r43;
	ld.const.u32 	%r46, [numPoints];
	setp.ge.s32 	%p1, %r1, %r46;
	@%p1 bra 	$L__BB0_36;
	cvta.to.global.u64 	%rd2, %rd12;
	cvta.to.global.u64 	%rd15, %rd13;
	ld.const.u32 	%r2, [numFreqs];
	mul.lo.s32 	%r3, %r2, %r1;
	mul.wide.s32 	%rd16, %r3, 4;
	add.s64 	%rd3, %rd2, %rd16;
	mul.lo.s32 	%r48, %r1, 3;
	mul.wide.s32 	%rd17, %r48, 4;
	add.s64 	%rd4, %rd15, %rd17;
	add.s32 	%r4, %r2, -1;
	mul.wide.s32 	%rd18, %r2, 4;
	add.s64 	%rd19, %rd1, %rd18;
	ld.global.f32 	%f103, [%rd19+-4];
	ld.global.f32 	%f1, [%rd1];
	sub.f32 	%f104, %f103, %f1;
	mov.f32 	%f105, 0f447A0000;
	div.rn.f32 	%f2, %f105, %f104;
	setp.lt.s32 	%p2, %r2, 2;
	mov.b32 	%r121, 0;
	@%p2 bra 	$L__BB0_15;
	ld.global.f32 	%f263, [%rd3];
	and.b32  	%r5, %r4, 15;
	setp.lt.u32 	%p3, %r2, 17;
	mov.b32 	%r121, 0;
	mov.b32 	%r113, 1;
	@%p3 bra 	$L__BB0_6;
	and.b32  	%r6, %r4, -16;
	add.s64 	%rd21, %rd16, %rd2;
	add.s64 	%rd46, %rd21, 32;
	mov.b32 	%r107, 0;
	mov.u32 	%r121, %r107;
$L__BB0_4:
	.pragma "nounroll";
	add.s32 	%r53, %r107, 1;
	ld.global.f32 	%f106, [%rd46+-28];
	setp.gt.f32 	%p4, %f106, %f263;
	selp.f32 	%f107, %f106, %f263, %p4;
	selp.b32 	%r54, %r53, %r121, %p4;
	ld.global.f32 	%f108, [%rd46+-24];
	setp.gt.f32 	%p5, %f108, %f107;
	selp.f32 	%f109, %f108, %f107, %p5;
	add.s32 	%r55, %r107, 2;
	selp.b32 	%r56, %r55, %r54, %p5;
	ld.global.f32 	%f110, [%rd46+-20];
	setp.gt.f32 	%p6, %f110, %f109;
	selp.f32 	%f111, %f110, %f109, %p6;
	add.s32 	%r57, %r107, 3;
	selp.b32 	%r58, %r57, %r56, %p6;
	ld.global.f32 	%f112, [%rd46+-16];
	setp.gt.f32 	%p7, %f112, %f111;
	selp.f32 	%f113, %f112, %f111, %p7;
	add.s32 	%r59, %r107, 4;
	selp.b32 	%r60, %r59, %r58, %p7;
	ld.global.f32 	%f114, [%rd46+-12];
	setp.gt.f32 	%p8, %f114, %f113;
	selp.f32 	%f115, %f114, %f113, %p8;
	add.s32 	%r61, %r107, 5;
	selp.b32 	%r62, %r61, %r60, %p8;
	ld.global.f32 	%f116, [%rd46+-8];
	setp.gt.f32 	%p9, %f116, %f115;
	selp.f32 	%f117, %f116, %f115, %p9;
	add.s32 	%r63, %r107, 6;
	selp.b32 	%r64, %r63, %r62, %p9;
	ld.global.f32 	%f118, [%rd46+-4];
	setp.gt.f32 	%p10, %f118, %f117;
	selp.f32 	%f119, %f118, %f117, %p10;
	add.s32 	%r65, %r107, 7;
	selp.b32 	%r66, %r65, %r64, %p10;
	ld.global.f32 	%f120, [%rd46];
	setp.gt.f32 	%p11, %f120, %f119;
	selp.f32 	%f121, %f120, %f119, %p11;
	add.s32 	%r67, %r107, 8;
	selp.b32 	%r68, %r67, %r66, %p11;
	ld.global.f32 	%f122, [%rd46+4];
	setp.gt.f32 	%p12, %f122, %f121;
	selp.f32 	%f123, %f122, %f121, %p12;
	add.s32 	%r69, %r107, 9;
	selp.b32 	%r70, %r69, %r68, %p12;
	ld.global.f32 	%f124, [%rd46+8];
	setp.gt.f32 	%p13, %f124, %f123;
	selp.f32 	%f125, %f124, %f123, %p13;
	add.s32 	%r71, %r107, 10;
	selp.b32 	%r72, %r71, %r70, %p13;
	ld.global.f32 	%f126, [%rd46+12];
	setp.gt.f32 	%p14, %f126, %f125;
	selp.f32 	%f127, %f126, %f125, %p14;
	add.s32 	%r73, %r107, 11;
	selp.b32 	%r74, %r73, %r72, %p14;
	ld.global.f32 	%f128, [%rd46+16];
	setp.gt.f32 	%p15, %f128, %f127;
	selp.f32 	%f129, %f128, %f127, %p15;
	add.s32 	%r75, %r107, 12;
	selp.b32 	%r76, %r75, %r74, %p15;
	ld.global.f32 	%f130, [%rd46+20];
	setp.gt.f32 	%p16, %f130, %f129;
	selp.f32 	%f131, %f130, %f129, %p16;
	add.s32 	%r77, %r107, 13;
	selp.b32 	%r78, %r77, %r76, %p16;
	ld.global.f32 	%f132, [%rd46+24];
	setp.gt.f32 	%p17, %f132, %f131;
	selp.f32 	%f133, %f132, %f131, %p17;
	add.s32 	%r79, %r107, 14;
	selp.b32 	%r80, %r79, %r78, %p17;
	ld.global.f32 	%f134, [%rd46+28];
	setp.gt.f32 	%p18, %f134, %f133;
	selp.f32 	%f135, %f134, %f133, %p18;
	add.s32 	%r81, %r107, 15;
	selp.b32 	%r82, %r81, %r80, %p18;
	ld.global.f32 	%f136, [%rd46+32];
	setp.gt.f32 	%p19, %f136, %f135;
	selp.f32 	%f263, %f136, %f135, %p19;
	add.s32 	%r107, %r107, 16;
	selp.b32 	%r121, %r107, %r82, %p19;
	add.s64 	%rd46, %rd46, 64;
	setp.ne.s32 	%p20, %r107, %r6;
	@%p20 bra 	$L__BB0_4;
	add.s32 	%r113, %r107, 1;
$L__BB0_6:
	setp.eq.s32 	%p21, %r5, 0;
	@%p21 bra 	$L__BB0_15;
	and.b32  	%r15, %r4, 7;
	setp.lt.u32 	%p22, %r5, 8;
	@%p22 bra 	$L__BB0_9;
	mul.wide.u32 	%rd22, %r113, 4;
	add.s64 	%rd23, %rd3, %rd22;
	ld.global.f32 	%f137, [%rd23];
	setp.gt.f32 	%p23, %f137, %f263;
	selp.f32 	%f138, %f137, %f263, %p23;
	selp.b32 	%r84, %r113, %r121, %p23;
	add.s32 	%r85, %r113, 1;
	ld.global.f32 	%f139, [%rd23+4];
	setp.gt.f32 	%p24, %f139, %f138;
	selp.f32 	%f140, %f139, %f138, %p24;
	selp.b32 	%r86, %r85, %r84, %p24;
	add.s32 	%r87, %r113, 2;
	ld.global.f32 	%f141, [%rd23+8];
	setp.gt.f32 	%p25, %f141, %f140;
	selp.f32 	%f142, %f141, %f140, %p25;
	selp.b32 	%r88, %r87, %r86, %p25;
	add.s32 	%r89, %r113, 3;
	ld.global.f32 	%f143, [%rd23+12];
	setp.gt.f32 	%p26, %f143, %f142;
	selp.f32 	%f144, %f143, %f142, %p26;
	selp.b32 	%r90, %r89, %r88, %p26;
	add.s32 	%r91, %r113, 4;
	ld.global.f32 	%f145, [%rd23+16];
	setp.gt.f32 	%p27, %f145, %f144;
	selp.f32 	%f146, %f145, %f144, %p27;
	selp.b32 	%r92, %r91, %r90, %p27;
	add.s32 	%r93, %r113, 5;
	ld.global.f32 	%f147, [%rd23+20];
	setp.gt.f32 	%p28, %f147, %f146;
	selp.f32 	%f148, %f147, %f146, %p28;
	selp.b32 	%r94, %r93, %r92, %p28;
	add.s32 	%r95, %r113, 6;
	ld.global.f32 	%f149, [%rd23+24];
	setp.gt.f32 	%p29, %f149, %f148;
	selp.f32 	%f150, %f149, %f148, %p29;
	selp.b32 	%r96, %r95, %r94, %p29;
	add.s32 	%r97, %r113, 7;
	ld.global.f32 	%f151, [%rd23+28];
	setp.gt.f32 	%p30, %f151, %f150;
	selp.f32 	%f263, %f151, %f150, %p30;
	selp.b32 	%r121, %r97, %r96, %p30;
	add.s32 	%r113, %r113, 8;
$L__BB0_9:
	setp.eq.s32 	%p31, %r15, 0;
	@%p31 bra 	$L__BB0_15;
	and.b32  	%r21, %r4, 3;
	setp.lt.u32 	%p32, %r15, 4;
	@%p32 bra 	$L__BB0_12;
	mul.wide.u32 	%rd24, %r113, 4;
	add.s64 	%rd25, %rd3, %rd24;
	ld.global.f32 	%f152, [%rd25];
	setp.gt.f32 	%p33, %f152, %f263;
	selp.f32 	%f153, %f152, %f263, %p33;
	selp.b32 	%r99, %r113, %r121, %p33;
	add.s32 	%r100, %r113, 1;
	ld.global.f32 	%f154, [%rd25+4];
	setp.gt.f32 	%p34, %f154, %f153;
	selp.f32 	%f155, %f154, %f153, %p34;
	selp.b32 	%r101, %r100, %r99, %p34;
	add.s32 	%r102, %r113, 2;
	ld.global.f32 	%f156, [%rd25+8];
	setp.gt.f32 	%p35, %f156, %f155;
	selp.f32 	%f157, %f156, %f155, %p35;
	selp.b32 	%r103, %r102, %r101, %p35;
	add.s32 	%r104, %r113, 3;
	ld.global.f32 	%f158, [%rd25+12];
	setp.gt.f32 	%p36, %f158, %f157;
	selp.f32 	%f263, %f158, %f157, %p36;
	selp.b32 	%r121, %r104, %r103, %p36;
	add.s32 	%r113, %r113, 4;
$L__BB0_12:
	setp.eq.s32 	%p37, %r21, 0;
	@%p37 bra 	$L__BB0_15;
	mul.wide.u32 	%rd27, %r113, 4;
	add.s64 	%rd28, %rd16, %rd27;
	add.s64 	%rd47, %rd2, %rd28;
	neg.s32 	%r118, %r21;
$L__BB0_14:
	.pragma "nounroll";
	ld.global.f32 	%f159, [%rd47];
	setp.gt.f32 	%p38, %f159, %f263;
	selp.f32 	%f263, %f159, %f263, %p38;
	selp.b32 	%r121, %r113, %r121, %p38;
	add.s32 	%r113, %r113, 1;
	add.s64 	%rd47, %rd47, 4;
	add.s32 	%r118, %r118, 1;
	setp.ne.s32 	%p39, %r118, 0;
	@%p39 bra 	$L__BB0_14;
$L__BB0_15:
	mul.wide.u32 	%rd29, %r121, 4;
	add.s64 	%rd11, %rd3, %rd29;
	ld.global.f32 	%f13, [%rd11];
	mul.f32 	%f14, %f102, %f13;
	setp.ge.s32 	%p40, %r121, %r2;
	mov.f32 	%f306, 0f00000000;
	mov.f32 	%f307, %f306;
	mov.f32 	%f308, %f306;
	mov.f32 	%f309, %f306;
	mov.f32 	%f310, %f306;
	mov.f32 	%f311, %f306;
	mov.f32 	%f312, %f306;
	mov.f32 	%f313, %f306;
	@%p40 bra 	$L__BB0_23;
	mov.f32 	%f313, 0f00000000;
	setp.eq.s16 	%p41, %rs1, 0;
	@%p41 bra 	$L__BB0_20;
	mov.u32 	%r123, %r121;
	mov.f32 	%f312, %f313;
	mov.f32 	%f311, %f313;
	mov.f32 	%f310, %f313;
	mov.f32 	%f309, %f313;
	mov.f32 	%f308, %f313;
	mov.f32 	%f307, %f313;
	mov.f32 	%f306, %f313;
$L__BB0_18:
	mul.wide.u32 	%rd30, %r123, 4;
	add.s64 	%rd31, %rd3, %rd30;
	ld.global.f32 	%f40, [%rd31];
	setp.leu.f32 	%p42, %f40, %f14;
	@%p42 bra 	$L__BB0_23;
	div.rn.f32 	%f162, %f40, %f13;
	add.s64 	%rd33, %rd1, %rd30;
	ld.global.f32 	%f163, [%rd33];
	sub.f32 	%f164, %f163, %f1;
	mul.f32 	%f165, %f2, %f164;
	add.f32 	%f306, %f306, 0f3F800000;
	add.f32 	%f307, %f307, %f165;
	mul.f32 	%f166, %f165, %f165;
	add.f32 	%f308, %f308, %f166;
	mul.f32 	%f167, %f165, %f166;
	add.f32 	%f309, %f309, %f167;
	fma.rn.f32 	%f310, %f165, %f167, %f310;
	add.f32 	%f313, %f313, %f162;
	fma.rn.f32 	%f312, %f162, %f165, %f312;
	fma.rn.f32 	%f311, %f162, %f166, %f311;
	add.s32 	%r123, %r123, 1;
	setp.lt.s32 	%p43, %r123, %r2;
	@%p43 bra 	$L__BB0_18;
	bra.uni 	$L__BB0_23;
$L__BB0_20:
	mov.u32 	%r122, %r121;
	mov.f32 	%f312, %f313;
	mov.f32 	%f311, %f313;
	mov.f32 	%f310, %f313;
	mov.f32 	%f309, %f313;
	mov.f32 	%f308, %f313;
	mov.f32 	%f307, %f313;
	mov.f32 	%f306, %f313;
$L__BB0_21:
	mul.wide.u32 	%rd34, %r122, 4;
	add.s64 	%rd35, %rd3, %rd34;
	ld.global.f32 	%f23, [%rd35];
	setp.leu.f32 	%p44, %f23, %f14;
	@%p44 bra 	$L__BB0_23;
	lg2.approx.f32 	%f169, %f23;
	mul.f32 	%f170, %f169, 0f3F317218;
	add.s64 	%rd37, %rd1, %rd34;
	ld.global.f32 	%f171, [%rd37];
	sub.f32 	%f172, %f171, %f1;
	mul.f32 	%f173, %f2, %f172;
	add.f32 	%f306, %f306, 0f3F800000;
	add.f32 	%f307, %f307, %f173;
	mul.f32 	%f174, %f173, %f173;
	add.f32 	%f308, %f308, %f174;
	mul.f32 	%f175, %f173, %f174;
	add.f32 	%f309, %f309, %f175;
	fma.rn.f32 	%f310, %f173, %f175, %f310;
	add.f32 	%f313, %f313, %f170;
	fma.rn.f32 	%f312, %f170, %f173, %f312;
	fma.rn.f32 	%f311, %f170, %f174, %f311;
	add.s32 	%r122, %r122, 1;
	setp.lt.s32 	%p45, %r122, %r2;
	@%p45 bra 	$L__BB0_21;
$L__BB0_23:
	setp.lt.s32 	%p46, %r121, 2;
	@%p46 bra 	$L__BB0_29;
	setp.eq.s16 	%p47, %rs1, 0;
	@%p47 bra 	$L__BB0_25;
	bra.uni 	$L__BB0_27;
$L__BB0_25:
	add.s32 	%r40, %r121, -1;
	mul.wide.u32 	%rd42, %r40, 4;
	add.s64 	%rd43, %rd3, %rd42;
	ld.global.f32 	%f65, [%rd43];
	setp.leu.f32 	%p50, %f65, %f14;
	@%p50 bra 	$L__BB0_29;
	lg2.approx.f32 	%f182, %f65;
	mul.f32 	%f183, %f182, 0f3F317218;
	add.s64 	%rd45, %rd1, %rd42;
	ld.global.f32 	%f184, [%rd45];
	sub.f32 	%f185, %f184, %f1;
	mul.f32 	%f186, %f2, %f185;
	add.f32 	%f306, %f306, 0f3F800000;
	add.f32 	%f307, %f307, %f186;
	mul.f32 	%f187, %f186, %f186;
	add.f32 	%f308, %f308, %f187;
	mul.f32 	%f188, %f186, %f187;
	add.f32 	%f309, %f309, %f188;
	fma.rn.f32 	%f310, %f186, %f188, %f310;
	add.f32 	%f313, %f313, %f183;
	fma.rn.f32 	%f312, %f183, %f186, %f312;
	fma.rn.f32 	%f311, %f183, %f187, %f311;
	setp.gt.u32 	%p51, %r121, 2;
	mov.u32 	%r121, %r40;
	@%p51 bra 	$L__BB0_25;
	bra.uni 	$L__BB0_29;
$L__BB0_27:
	add.s32 	%r42, %r121, -1;
	mul.wide.u32 	%rd38, %r42, 4;
	add.s64 	%rd39, %rd3, %rd38;
	ld.global.f32 	%f82, [%rd39];
	setp.leu.f32 	%p48, %f82, %f14;
	@%p48 bra 	$L__BB0_29;
	div.rn.f32 	%f176, %f82, %f13;
	add.s64 	%rd41, %rd1, %rd38;
	ld.global.f32 	%f177, [%rd41];
	sub.f32 	%f178, %f177, %f1;
	mul.f32 	%f179, %f2, %f178;
	add.f32 	%f306, %f306, 0f3F800000;
	add.f32 	%f307, %f307, %f179;
	mul.f32 	%f180, %f179, %f179;
	add.f32 	%f308, %f308, %f180;
	mul.f32 	%f181, %f179, %f180;
	add.f32 	%f309, %f309, %f181;
	fma.rn.f32 	%f310, %f179, %f181, %f310;
	add.f32 	%f313, %f313, %f176;
	fma.rn.f32 	%f312, %f176, %f179, %f312;
	fma.rn.f32 	%f311, %f176, %f180, %f311;
	setp.gt.u32 	%p49, %r121, 2;
	mov.u32 	%r121, %r42;
	@%p49 bra 	$L__BB0_27;
$L__BB0_29:
	mul.f32 	%f189, %f306, %f308;
	mul.f32 	%f190, %f307, %f307;
	sub.f32 	%f191, %f189, %f190;
	mul.f32 	%f192, %f310, %f191;
	mul.f32 	%f193, %f306, %f309;
	mul.f32 	%f194, %f307, %f308;
	sub.f32 	%f195, %f193, %f194;
	mul.f32 	%f196, %f309, %f195;
	sub.f32 	%f197, %f192, %f196;
	mul.f32 	%f198, %f307, %f309;
	mul.f32 	%f199, %f308, %f308;
	sub.f32 	%f200, %f198, %f199;
	fma.rn.f32 	%f201, %f308, %f200, %f197;
	mul.f32 	%f202, %f191, %f311;
	mul.f32 	%f203, %f195, %f312;
	sub.f32 	%f204, %f202, %f203;
	fma.rn.f32 	%f205, %f200, %f313, %f204;
	div.rn.f32 	%f99, %f205, %f201;
	mul.f32 	%f206, %f306, %f312;
	mul.f32 	%f207, %f307, %f313;
	sub.f32 	%f208, %f206, %f207;
	mul.f32 	%f209, %f310, %f208;
	mul.f32 	%f210, %f306, %f311;
	mul.f32 	%f211, %f308, %f313;
	sub.f32 	%f212, %f210, %f211;
	mul.f32 	%f213, %f309, %f212;
	sub.f32 	%f214, %f209, %f213;
	mul.f32 	%f215, %f307, %f311;
	mul.f32 	%f216, %f308, %f312;
	sub.f32 	%f217, %f215, %f216;
	fma.rn.f32 	%f218, %f308, %f217, %f214;
	div.rn.f32 	%f219, %f218, %f201;
	mul.f32 	%f220, %f307, %f312;
	sub.f32 	%f221, %f211, %f220;
	mul.f32 	%f222, %f310, %f221;
	mul.f32 	%f223, %f309, %f313;
	sub.f32 	%f224, %f223, %f215;
	mul.f32 	%f225, %f309, %f224;
	sub.f32 	%f226, %f222, %f225;
	mul.f32 	%f227, %f309, %f312;
	mul.f32 	%f228, %f308, %f311;
	sub.f32 	%f229, %f227, %f228;
	fma.rn.f32 	%f230, %f308, %f229, %f226;
	div.rn.f32 	%f231, %f230, %f201;
	setp.num.f32 	%p52, %f99, %f99;
	setp.num.f32 	%p53, %f219, %f219;
	and.pred  	%p54, %p52, %p53;
	setp.num.f32 	%p55, %f231, %f231;
	and.pred  	%p56, %p54, %p55;
	@%p56 bra 	$L__BB0_31;
	mov.b32 	%r106, 0;
	st.global.u32 	[%rd4+8], %r106;
	st.global.u32 	[%rd4+4], %r106;
	st.global.u32 	[%rd4], %r106;
	bra.uni 	$L__BB0_36;
$L__BB0_31:
	setp.leu.f32 	%p57, %f99, 0f00000000;
	@%p57 bra 	$L__BB0_33;
	mov.b32 	%r105, -1082130432;
	st.global.u32 	[%rd4+8], %r105;
	st.global.u32 	[%rd4+4], %r105;
	st.global.u32 	[%rd4], %r105;
$L__BB0_33:
	setp.eq.s16 	%p58, %rs1, 0;
	@%p58 bra 	$L__BB0_35;
	ld.global.f32 	%f232, [%rd11];
	mul.f32 	%f233, %f99, %f232;
	div.rn.f32 	%f234, %f233, %f2;
	st.global.f32 	[%rd4], %f234;
	div.rn.f32 	%f235, %f219, %f2;
	add.f32 	%f236, %f99, %f99;
	div.rn.f32 	%f237, %f235, %f236;
	ld.global.f32 	%f238, [%rd1];
	sub.f32 	%f239, %f238, %f237;
	st.global.f32 	[%rd4+4], %f239;
	mul.f32 	%f240, %f219, %f219;
	mul.f32 	%f241, %f99, 0fC0800000;
	div.rn.f32 	%f242, %f240, %f241;
	add.f32 	%f243, %f231, %f242;
	ld.global.f32 	%f244, [%rd11];
	mul.f32 	%f245, %f243, %f244;
	st.global.f32 	[%rd4+8], %f245;
	bra.uni 	$L__BB0_36;
$L__BB0_35:
	mul.f32 	%f246, %f219, %f219;
	mul.f32 	%f247, %f99, 0fC0800000;
	div.rn.f32 	%f248, %f246, %f247;
	add.f32 	%f249, %f231, %f248;
	mul.f32 	%f250, %f249, 0f3FB8AA3B;
	ex2.approx.f32 	%f251, %f250;
	st.global.f32 	[%rd4], %f251;
	div.rn.f32 	%f252, %f219, %f2;
	add.f32 	%f253, %f99, %f99;
	div.rn.f32 	%f254, %f252, %f253;
	ld.global.f32 	%f255, [%rd1];
	sub.f32 	%f256, %f255, %f254;
	st.global.f32 	[%rd4+4], %f256;
	mov.f32 	%f257, 0fBF800000;
	div.rn.f32 	%f258, %f257, %f253;
	sqrt.rn.f32 	%f259, %f258;
	div.rn.f32 	%f260, %f259, %f2;
	st.global.f32 	[%rd4+8], %f260;
$L__BB0_36:
	ret;

}
	// .globl	_Z9findPeaksPfS_S_
.visible .entry _Z9findPeaksPfS_S_(
	.param .u64 .ptr .align 1 _Z9findPeaksPfS_S__param_0,
	.param .u64 .ptr .align 1 _Z9findPeaksPfS_S__param_1,
	.param .u64 .ptr .align 1 _Z9findPeaksPfS_S__param_2
)
{
	.reg .pred 	%p<40>;
	.reg .b32 	%r<110>;
	.reg .b32 	%f<71>;
	.reg .b64 	%rd<34>;

	ld.param.u64 	%rd12, [_Z9findPeaksPfS_S__param_0];
	ld.param.u64 	%rd13, [_Z9findPeaksPfS_S__param_1];
	ld.param.u64 	%rd14, [_Z9findPeaksPfS_S__param_2];
	mov.u32 	%r35, %tid.x;
	mov.u32 	%r36, %ntid.x;
	mov.u32 	%r37, %ctaid.x;
	mad.lo.s32 	%r1, %r36, %r37, %r35;
	ld.const.u32 	%r38, [numPoints];
	setp.ge.s32 	%p1, %r1, %r38;
	@%p1 bra 	$L__BB1_17;
	cvta.to.global.u64 	%rd1, %rd12;
	cvta.to.global.u64 	%rd2, %rd13;
	ld.const.u32 	%r2, [numFreqs];
	mul.lo.s32 	%r3, %r2, %r1;
	setp.lt.s32 	%p2, %r2, 2;
	mov.b64 	%rd33, 0;
	@%p2 bra 	$L__BB1_16;
	mul.wide.s32 	%rd16, %r3, 4;
	add.s64 	%rd3, %rd1, %rd16;
	ld.global.f32 	%f68, [%rd3];
	add.s32 	%r4, %r2, -1;
	and.b32  	%r5, %r4, 15;
	setp.lt.u32 	%p3, %r2, 17;
	mov.b32 	%r109, 0;
	mov.b32 	%r101, 1;
	@%p3 bra 	$L__BB1_6;
	and.b32  	%r6, %r4, -16;
	add.s64 	%rd18, %rd16, %rd1;
	add.s64 	%rd31, %rd18, 32;
	mov.b32 	%r95, 0;
	mov.u32 	%r109, %r95;
$L__BB1_4:
	.pragma "nounroll";
	add.s32 	%r43, %r95, 1;
	ld.global.f32 	%f11, [%rd31+-28];
	setp.gt.f32 	%p4, %f11, %f68;
	selp.f32 	%f12, %f11, %f68, %p4;
	selp.b32 	%r44, %r43, %r109, %p4;
	ld.global.f32 	%f13, [%rd31+-24];
	setp.gt.f32 	%p5, %f13, %f12;
	selp.f32 	%f14, %f13, %f12, %p5;
	add.s32 	%r45, %r95, 2;
	selp.b32 	%r46, %r45, %r44, %p5;
	ld.global.f32 	%f15, [%rd31+-20];
	setp.gt.f32 	%p6, %f15, %f14;
	selp.f32 	%f16, %f15, %f14, %p6;
	add.s32 	%r47, %r95, 3;
	selp.b32 	%r48, %r47, %r46, %p6;
	ld.global.f32 	%f17, [%rd31+-16];
	setp.gt.f32 	%p7, %f17, %f16;
	selp.f32 	%f18, %f17, %f16, %p7;
	add.s32 	%r49, %r95, 4;
	selp.b32 	%r50, %r49, %r48, %p7;
	ld.global.f32 	%f19, [%rd31+-12];
	setp.gt.f32 	%p8, %f19, %f18;
	selp.f32 	%f20, %f19, %f18, %p8;
	add.s32 	%r51, %r95, 5;
	selp.b32 	%r52, %r51, %r50, %p8;
	ld.global.f32 	%f21, [%rd31+-8];
	setp.gt.f32 	%p9, %f21, %f20;
	selp.f32 	%f22, %f21, %f20, %p9;
	add.s32 	%r53, %r95, 6;
	selp.b32 	%r54, %r53, %r52, %p9;
	ld.global.f32 	%f23, [%rd31+-4];
	setp.gt.f32 	%p10, %f23, %f22;
	selp.f32 	%f24, %f23, %f22, %p10;
	add.s32 	%r55, %r95, 7;
	selp.b32 	%r56, %r55, %r54, %p10;
	ld.global.f32 	%f25, [%rd31];
	setp.gt.f32 	%p11, %f25, %f24;
	selp.f32 	%f26, %f25, %f24, %p11;
	add.s32 	%r57, %r95, 8;
	selp.b32 	%r58, %r57, %r56, %p11;
	ld.global.f32 	%f27, [%rd31+4];
	setp.gt.f32 	%p12, %f27, %f26;
	selp.f32 	%f28, %f27, %f26, %p12;
	add.s32 	%r59, %r95, 9;
	selp.b32 	%r60, %r59, %r58, %p12;
	ld.global.f32 	%f29, [%rd31+8];
	setp.gt.f32 	%p13, %f29, %f28;
	selp.f32 	%f30, %f29, %f28, %p13;
	add.s32 	%r61, %r95, 10;
	selp.b32 	%r62, %r61, %r60, %p13;
	ld.global.f32 	%f31, [%rd31+12];
	setp.gt.f32 	%p14, %f31, %f30;
	selp.f32 	%f32, %f31, %f30, %p14;
	add.s32 	%r63, %r95, 11;
	selp.b32 	%r64, %r63, %r62, %p14;
	ld.global.f32 	%f33, [%rd31+16];
	setp.gt.f32 	%p15, %f33, %f32;
	selp.f32 	%f34, %f33, %f32, %p15;
	add.s32 	%r65, %r95, 12;
	selp.b32 	%r66, %r65, %r64, %p15;
	ld.global.f32 	%f35, [%rd31+20];
	setp.gt.f32 	%p16, %f35, %f34;
	selp.f32 	%f36, %f35, %f34, %p16;
	add.s32 	%r67, %r95, 13;
	selp.b32 	%r68, %r67, %r66, %p16;
	ld.global.f32 	%f37, [%rd31+24];
	setp.gt.f32 	%p17, %f37, %f36;
	selp.f32 	%f38, %f37, %f36, %p17;
	add.s32 	%r69, %r95, 14;
	selp.b32 	%r70, %r69, %r68, %p17;
	ld.global.f32 	%f39, [%rd31+28];
	setp.gt.f32 	%p18, %f39, %f38;
	selp.f32 	%f40, %f39, %f38, %p18;
	add.s32 	%r71, %r95, 15;
	selp.b32 	%r72, %r71, %r70, %p18;
	ld.global.f32 	%f41, [%rd31+32];
	setp.gt.f32 	%p19, %f41, %f40;
	selp.f32 	%f68, %f41, %f40, %p19;
	add.s32 	%r95, %r95, 16;
	selp.b32 	%r109, %r95, %r72, %p19;
	add.s64 	%rd31, %rd31, 64;
	setp.ne.s32 	%p20, %r95, %r6;
	@%p20 bra 	$L__BB1_4;
	add.s32 	%r101, %r95, 1;
$L__BB1_6:
	setp.eq.s32 	%p21, %r5, 0;
	@%p21 bra 	$L__BB1_15;
	and.b32  	%r15, %r4, 7;
	setp.lt.u32 	%p22, %r5, 8;
	@%p22 bra 	$L__BB1_9;
	mul.wide.u32 	%rd19, %r101, 4;
	add.s64 	%rd20, %rd3, %rd19;
	ld.global.f32 	%f42, [%rd20];
	setp.gt.f32 	%p23, %f42, %f68;
	selp.f32 	%f43, %f42, %f68, %p23;
	selp.b32 	%r74, %r101, %r109, %p23;
	add.s32 	%r75, %r101, 1;
	ld.global.f32 	%f44, [%rd20+4];
	setp.gt.f32 	%p24, %f44, %f43;
	selp.f32 	%f45, %f44, %f43, %p24;
	selp.b32 	%r76, %r75, %r74, %p24;
	add.s32 	%r77, %r101, 2;
	ld.global.f32 	%f46, [%rd20+8];
	setp.gt.f32 	%p25, %f46, %f45;
	selp.f32 	%f47, %f46, %f45, %p25;
	selp.b32 	%r78, %r77, %r76, %p25;
	add.s32 	%r79, %r101, 3;
	ld.global.f32 	%f48, [%rd20+12];
	setp.gt.f32 	%p26, %f48, %f47;
	selp.f32 	%f49, %f48, %f47, %p26;
	selp.b32 	%r80, %r79, %r78, %p26;
	add.s32 	%r81, %r101, 4;
	ld.global.f32 	%f50, [%rd20+16];
	setp.gt.f32 	%p27, %f50, %f49;
	selp.f32 	%f51, %f50, %f49, %p27;
	selp.b32 	%r82, %r81, %r80, %p27;
	add.s32 	%r83, %r101, 5;
	ld.global.f32 	%f52, [%rd20+20];
	setp.gt.f32 	%p28, %f52, %f51;
	selp.f32 	%f53, %f52, %f51, %p28;
	selp.b32 	%r84, %r83, %r82, %p28;
	add.s32 	%r85, %r101, 6;
	ld.global.f32 	%f54, [%rd20+24];
	setp.gt.f32 	%p29, %f54, %f53;
	selp.f32 	%f55, %f54, %f53, %p29;
	selp.b32 	%r86, %r85, %r84, %p29;
	add.s32 	%r87, %r101, 7;
	ld.global.f32 	%f56, [%rd20+28];
	setp.gt.f32 	%p30, %f56, %f55;
	selp.f32 	%f68, %f56, %f55, %p30;
	selp.b32 	%r109, %r87, %r86, %p30;
	add.s32 	%r101, %r101, 8;
$L__BB1_9:
	setp.eq.s32 	%p31, %r15, 0;
	@%p31 bra 	$L__BB1_15;
	and.b32  	%r21, %r4, 3;
	setp.lt.u32 	%p32, %r15, 4;
	@%p32 bra 	$L__BB1_12;
	mul.wide.u32 	%rd21, %r101, 4;
	add.s64 	%rd22, %rd3, %rd21;
	ld.global.f32 	%f57, [%rd22];
	setp.gt.f32 	%p33, %f57, %f68;
	selp.f32 	%f58, %f57, %f68, %p33;
	selp.b32 	%r89, %r101, %r109, %p33;
	add.s32 	%r90, %r101, 1;
	ld.global.f32 	%f59, [%rd22+4];
	setp.gt.f32 	%p34, %f59, %f58;
	selp.f32 	%f60, %f59, %f58, %p34;
	selp.b32 	%r91, %r90, %r89, %p34;
	add.s32 	%r92, %r101, 2;
	ld.global.f32 	%f61, [%rd22+8];
	setp.gt.f32 	%p35, %f61, %f60;
	selp.f32 	%f62, %f61, %f60, %p35;
	selp.b32 	%r93, %r92, %r91, %p35;
	add.s32 	%r94, %r101, 3;
	ld.global.f32 	%f63, [%rd22+12];
	setp.gt.f32 	%p36, %f63, %f62;
	selp.f32 	%f68, %f63, %f62, %p36;
	selp.b32 	%r109, %r94, %r93, %p36;
	add.s32 	%r101, %r101, 4;
$L__BB1_12:
	setp.eq.s32 	%p37, %r21, 0;
	@%p37 bra 	$L__BB1_15;
	mul.wide.u32 	%rd24, %r101, 4;
	add.s64 	%rd25, %rd16, %rd24;
	add.s64 	%rd32, %rd1, %rd25;
	neg.s32 	%r106, %r21;
$L__BB1_14:
	.pragma "nounroll";
	ld.global.f32 	%f64, [%rd32];
	setp.gt.f32 	%p38, %f64, %f68;
	selp.f32 	%f68, %f64, %f68, %p38;
	selp.b32 	%r109, %r101, %r109, %p38;
	add.s32 	%r101, %r101, 1;
	add.s64 	%rd32, %rd32, 4;
	add.s32 	%r106, %r106, 1;
	setp.ne.s32 	%p39, %r106, 0;
	@%p39 bra 	$L__BB1_14;
$L__BB1_15:
	cvt.u64.u32 	%rd33, %r109;
$L__BB1_16:
	cvta.to.global.u64 	%rd26, %rd14;
	shl.b64 	%rd27, %rd33, 2;
	add.s64 	%rd28, %rd26, %rd27;
	ld.global.f32 	%f65, [%rd28];
	mul.wide.s32 	%rd29, %r1, 4;
	add.s64 	%rd30, %rd2, %rd29;
	st.global.f32 	[%rd30], %f65;
$L__BB1_17:
	ret;

}
	// .globl	_Z10countPeaksPfPiS_
.visible .entry _Z10countPeaksPfPiS_(
	.param .u64 .ptr .align 1 _Z10countPeaksPfPiS__param_0,
	.param .u64 .ptr .align 1 _Z10countPeaksPfPiS__param_1,
	.param .u64 .ptr .align 1 _Z10countPeaksPfPiS__param_2
)
{
	.reg .pred 	%p<34>;
	.reg .b32 	%r<71>;
	.reg .b32 	%f<19>;
	.reg .b64 	%rd<20>;

	ld.param.u64 	%rd9, [_Z10countPeaksPfPiS__param_0];
	ld.param.u64 	%rd10, [_Z10countPeaksPfPiS__param_1];
	mov.u32 	%r38, %tid.x;
	mov.u32 	%r39, %ntid.x;
	mov.u32 	%r40, %ctaid.x;
	mad.lo.s32 	%r1, %r39, %r40, %r38;
	ld.const.u32 	%r41, [numPoints];
	setp.ge.s32 	%p1, %r1, %r41;
	@%p1 bra 	$L__BB2_29;
	cvta.to.global.u64 	%rd11, %rd10;
	cvta.to.global.u64 	%rd1, %rd9;
	ld.const.u32 	%r2, [numFreqs];
	mul.lo.s32 	%r3, %r2, %r1;
	mul.wide.s32 	%rd12, %r1, 4;
	add.s64 	%rd2, %rd11, %rd12;
	setp.lt.s32 	%p2, %r2, 3;
	mov.b32 	%r70, 0;
	@%p2 bra 	$L__BB2_28;
	add.s32 	%r4, %r2, -2;
	and.b32  	%r5, %r4, 3;
	setp.lt.u32 	%p3, %r2, 6;
	mov.b32 	%r70, 0;
	mov.b32 	%r67, 1;
	@%p3 bra 	$L__BB2_21;
	and.b32  	%r47, %r4, -4;
	neg.s32 	%r57, %r47;
	mul.wide.s32 	%rd13, %r3, 4;
	add.s64 	%rd14, %rd13, %rd1;
	add.s64 	%rd18, %rd14, 8;
	mov.b32 	%r56, 0;
	mov.u32 	%r70, %r56;
$L__BB2_4:
	ld.global.f32 	%f1, [%rd18+-4];
	ld.global.f32 	%f2, [%rd18+-8];
	setp.gt.f32 	%p4, %f1, %f2;
	@%p4 bra 	$L__BB2_7;
	setp.neu.f32 	%p5, %f1, %f2;
	add.s32 	%r49, %r56, 1;
	setp.lt.u32 	%p6, %r49, 2;
	mov.b32 	%r59, 0;
	or.pred  	%p7, %p5, %p6;
	@%p7 bra 	$L__BB2_8;
	ld.global.f32 	%f12, [%rd18+-12];
	setp.leu.f32 	%p8, %f1, %f12;
	@%p8 bra 	$L__BB2_8;
$L__BB2_7:
	ld.global.f32 	%f13, [%rd18];
	setp.gt.f32 	%p9, %f1, %f13;
	selp.u32 	%r59, 1, 0, %p9;
$L__BB2_8:
	add.s32 	%r12, %r59, %r70;
	ld.global.f32 	%f3, [%rd18];
	setp.gt.f32 	%p10, %f3, %f1;
	@%p10 bra 	$L__BB2_11;
	setp.eq.f32 	%p11, %f3, %f1;
	setp.gt.f32 	%p12, %f3, %f2;
	and.pred  	%p13, %p11, %p12;
	@%p13 bra 	$L__BB2_11;
	ld.global.f32 	%f17, [%rd18+4];
	mov.b32 	%r60, 0;
	bra.uni 	$L__BB2_12;
$L__BB2_11:
	ld.global.f32 	%f17, [%rd18+4];
	setp.gt.f32 	%p14, %f3, %f17;
	selp.u32 	%r60, 1, 0, %p14;
$L__BB2_12:
	add.s32 	%r15, %r60, %r12;
	setp.gt.f32 	%p15, %f17, %f3;
	@%p15 bra 	$L__BB2_15;
	setp.eq.f32 	%p16, %f17, %f3;
	setp.gt.f32 	%p17, %f17, %f1;
	and.pred  	%p18, %p16, %p17;
	@%p18 bra 	$L__BB2_15;
	ld.global.f32 	%f18, [%rd18+8];
	mov.b32 	%r61, 0;
	bra.uni 	$L__BB2_16;
$L__BB2_15:
	ld.global.f32 	%f18, [%rd18+8];
	setp.gt.f32 	%p19, %f17, %f18;
	selp.u32 	%r61, 1, 0, %p19;
$L__BB2_16:
	add.s32 	%r18, %r61, %r15;
	setp.gt.f32 	%p20, %f18, %f17;
	@%p20 bra 	$L__BB2_18;
	setp.neu.f32 	%p21, %f18, %f17;
	setp.leu.f32 	%p22, %f18, %f3;
	mov.b32 	%r62, 0;
	or.pred  	%p23, %p21, %p22;
	@%p23 bra 	$L__BB2_19;
$L__BB2_18:
	ld.global.f32 	%f14, [%rd18+12];
	setp.gt.f32 	%p24, %f18, %f14;
	selp.u32 	%r62, 1, 0, %p24;
$L__BB2_19:
	add.s32 	%r70, %r62, %r18;
	add.s32 	%r57, %r57, 4;
	add.s32 	%r56, %r56, 4;
	add.s64 	%rd18, %rd18, 16;
	setp.ne.s32 	%p25, %r57, 0;
	@%p25 bra 	$L__BB2_4;
	add.s32 	%r67, %r56, 1;
$L__BB2_21:
	setp.eq.s32 	%p26, %r5, 0;
	@%p26 bra 	$L__BB2_28;
	neg.s32 	%r66, %r5;
	mul.wide.s32 	%rd15, %r3, 4;
	mul.wide.u32 	%rd16, %r67, 4;
	add.s64 	%rd17, %rd15, %rd16;
	add.s64 	%rd19, %rd1, %rd17;
$L__BB2_23:
	.pragma "nounroll";
	ld.global.f32 	%f10, [%rd19];
	ld.global.f32 	%f11, [%rd19+-4];
	setp.gt.f32 	%p27, %f10, %f11;
	@%p27 bra 	$L__BB2_26;
	setp.neu.f32 	%p28, %f10, %f11;
	setp.lt.u32 	%p29, %r67, 2;
	mov.b32 	%r69, 0;
	or.pred  	%p30, %p28, %p29;
	@%p30 bra 	$L__BB2_27;
	ld.global.f32 	%f15, [%rd19+-8];
	setp.leu.f32 	%p31, %f10, %f15;
	@%p31 bra 	$L__BB2_27;
$L__BB2_26:
	ld.global.f32 	%f16, [%rd19+4];
	setp.gt.f32 	%p32, %f10, %f16;
	selp.u32 	%r69, 1, 0, %p32;
$L__BB2_27:
	add.s32 	%r70, %r69, %r70;
	add.s32 	%r67, %r67, 1;
	add.s32 	%r66, %r66, 1;
	setp.ne.s32 	%p33, %r66, 0;
	add.s64 	%rd19, %rd19, 4;
	@%p33 bra 	$L__BB2_23;
$L__BB2_28:
	st.global.u32 	[%rd2], %r70;
$L__BB2_29:
	ret;

}
	// .globl	_Z11integrateLRPfS_S_S_b
.visible .entry _Z11integrateLRPfS_S_S_b(
	.param .u64 .ptr .align 1 _Z11integrateLRPfS_S_S_b_param_0,
	.param .u64 .ptr .align 1 _Z11integrateLRPfS_S_S_b_param_1,
	.param .u64 .ptr .align 1 _Z11integrateLRPfS_S_S_b_param_2,
	.param .u64 .ptr .align 1 _Z11integrateLRPfS_S_S_b_param_3,
	.param .u8 _Z11integrateLRPfS_S_S_b_param_4
)
{
	.reg .pred 	%p<23>;
	.reg .b16 	%rs<2>;
	.reg .b32 	%r<25>;
	.reg .b32 	%f<83>;
	.reg .b64 	%rd<56>;

	ld.param.u64 	%rd14, [_Z11integrateLRPfS_S_S_b_param_0];
	ld.param.u64 	%rd15, [_Z11integrateLRPfS_S_S_b_param_1];
	ld.param.u64 	%rd16, [_Z11integrateLRPfS_S_S_b_param_3];
	ld.param.s8 	%rs1, [_Z11integrateLRPfS_S_S_b_param_4];
	cvta.to.global.u64 	%rd1, %rd16;
	mov.u32 	%r12, %tid.x;
	mov.u32 	%r13, %ntid.x;
	mov.u32 	%r14, %ctaid.x;
	mad.lo.s32 	%r1, %r13, %r14, %r12;
	ld.const.u32 	%r15, [numPoints];
	setp.ge.s32 	%p1, %r1, %r15;
	@%p1 bra 	$L__BB3_20;
	cvta.to.global.u64 	%rd17, %rd14;
	cvta.to.global.u64 	%rd18, %rd15;
	ld.const.u32 	%r2, [numFreqs];
	mul.lo.s32 	%r16, %r2, %r1;
	mul.wide.s32 	%rd19, %r16, 4;
	add.s64 	%rd2, %rd17, %rd19;
	mul.wide.s32 	%rd20, %r1, 4;
	add.s64 	%rd3, %rd18, %rd20;
	add.s64 	%rd21, %rd1, %rd20;
	ld.global.f32 	%f1, [%rd21];
	setp.ne.s16 	%p2, %rs1, 0;
	@%p2 bra 	$L__BB3_13;
	mov.b32 	%r24, 0;
$L__BB3_3:
	mov.u32 	%r23, %r24;
	mul.wide.u32 	%rd36, %r23, 4;
	add.s64 	%rd9, %rd1, %rd36;
	ld.global.f32 	%f11, [%rd9];
	setp.lt.f32 	%p11, %f11, %f1;
	setp.lt.s32 	%p12, %r23, %r2;
	and.pred  	%p13, %p11, %p12;
	add.s32 	%r24, %r23, 1;
	@%p13 bra 	$L__BB3_3;
	setp.ge.s32 	%p14, %r23, %r2;
	mov.f32 	%f81, 0f00000000;
	@%p14 bra 	$L__BB3_12;
	setp.eq.s32 	%p15, %r23, 0;
	mov.f32 	%f81, 0f00000000;
	@%p15 bra 	$L__BB3_7;
	sub.f32 	%f44, %f11, %f1;
	add.s64 	%rd38, %rd2, %rd36;
	ld.global.f32 	%f45, [%rd38+-4];
	ld.global.f32 	%f46, [%rd9+-4];
	sub.f32 	%f47, %f1, %f46;
	sub.f32 	%f48, %f11, %f46;
	div.rn.f32 	%f49, %f47, %f48;
	ld.global.f32 	%f50, [%rd38];
	sub.f32 	%f51, %f50, %f45;
	fma.rn.f32 	%f52, %f49, %f51, %f45;
	add.f32 	%f53, %f50, %f52;
	mul.f32 	%f54, %f44, %f53;
	fma.rn.f32 	%f81, %f54, 0f3F000000, 0f00000000;
$L__BB3_7:
	cvt.u64.u32 	%rd55, %r24;
	ld.global.f32 	%f80, [%rd9+4];
	setp.equ.f32 	%p16, %f80, 0f7F800000;
	setp.ge.s32 	%p17, %r24, %r2;
	or.pred  	%p18, %p16, %p17;
	@%p18 bra 	$L__BB3_10;
	mov.u32 	%r22, %r23;
$L__BB3_9:
	cvt.u32.u64 	%r23, %rd55;
	shl.b64 	%rd39, %rd55, 2;
	add.s64 	%rd40, %rd2, %rd39;
	ld.global.f32 	%f55, [%rd40];
	mul.wide.u32 	%rd41, %r22, 4;
	add.s64 	%rd42, %rd2, %rd41;
	ld.global.f32 	%f56, [%rd42];
	add.f32 	%f57, %f55, %f56;
	add.s64 	%rd43, %rd1, %rd41;
	ld.global.f32 	%f58, [%rd43];
	sub.f32 	%f59, %f80, %f58;
	mul.f32 	%f60, %f57, %f59;
	fma.rn.f32 	%f81, %f60, 0f3F000000, %f81;
	add.s32 	%r24, %r23, 1;
	cvt.u64.u32 	%rd55, %r24;
	add.s64 	%rd44, %rd1, %rd39;
	ld.global.f32 	%f80, [%rd44+4];
	setp.ne.f32 	%p19, %f80, 0f7F800000;
	setp.lt.s32 	%p20, %r24, %r2;
	and.pred  	%p21, %p19, %p20;
	mov.u32 	%r22, %r23;
	@%p21 bra 	$L__BB3_9;
$L__BB3_10:
	setp.ge.s32 	%p22, %r24, %r2;
	@%p22 bra 	$L__BB3_12;
	mul.wide.u32 	%rd45, %r23, 4;
	add.s64 	%rd46, %rd1, %rd45;
	ld.global.f32 	%f61, [%rd46];
	mov.f32 	%f62, 0f7F800000;
	sub.f32 	%f63, %f62, %f61;
	add.s64 	%rd47, %rd2, %rd45;
	ld.global.f32 	%f64, [%rd47];
	sub.f32 	%f65, %f80, %f61;
	div.rn.f32 	%f66, %f63, %f65;
	shl.b64 	%rd48, %rd55, 2;
	add.s64 	%rd49, %rd2, %rd48;
	ld.global.f32 	%f67, [%rd49];
	sub.f32 	%f68, %f67, %f64;
	fma.rn.f32 	%f69, %f66, %f68, %f64;
	add.f32 	%f70, %f64, %f69;
	mul.f32 	%f71, %f63, %f70;
	fma.rn.f32 	%f81, %f71, 0f3F000000, %f81;
$L__BB3_12:
	st.global.f32 	[%rd3], %f81;
	bra.uni 	$L__BB3_20;
$L__BB3_13:
	setp.lt.s32 	%p3, %r2, 1;
	mov.f32 	%f75, 0f00000000;
	@%p3 bra 	$L__BB3_19;
	ld.global.f32 	%f74, [%rd1+4];
	setp.geu.f32 	%p4, %f74, %f1;
	setp.eq.s32 	%p5, %r2, 1;
	mov.b64 	%rd53, 1;
	mov.b32 	%r20, 1;
	mov.f32 	%f75, 0f00000000;
	mov.b64 	%rd52, 0;
	or.pred  	%p6, %p4, %p5;
	@%p6 bra 	$L__BB3_17;
	mov.b64 	%rd51, 0;
	mov.f32 	%f75, 0f00000000;
	mov.b64 	%rd53, 1;
$L__BB3_16:
	mov.u64 	%rd52, %rd53;
	cvt.u32.u64 	%r18, %rd52;
	shl.b64 	%rd26, %rd52, 2;
	add.s64 	%rd27, %rd2, %rd26;
	ld.global.f32 	%f26, [%rd27];
	ld.global.f32 	%f27, [%rd27+-4];
	add.f32 	%f28, %f26, %f27;
	shl.b64 	%rd28, %rd51, 2;
	and.b64  	%rd29, %rd28, 17179869180;
	add.s64 	%rd30, %rd1, %rd29;
	ld.global.f32 	%f29, [%rd30];
	sub.f32 	%f30, %f74, %f29;
	mul.f32 	%f31, %f28, %f30;
	fma.rn.f32 	%f75, %f31, 0f3F000000, %f75;
	add.s32 	%r20, %r18, 1;
	cvt.u64.u32 	%rd53, %r20;
	ld.global.f32 	%f74, [%rd30+8];
	setp.lt.f32 	%p7, %f74, %f1;
	setp.lt.s32 	%p8, %r20, %r2;
	and.pred  	%p9, %p7, %p8;
	mov.u64 	%rd51, %rd52;
	@%p9 bra 	$L__BB3_16;
$L__BB3_17:
	setp.ge.s32 	%p10, %r20, %r2;
	@%p10 bra 	$L__BB3_19;
	shl.b64 	%rd31, %rd52, 2;
	add.s64 	%rd32, %rd1, %rd31;
	ld.global.f32 	%f32, [%rd32];
	sub.f32 	%f33, %f1, %f32;
	add.s64 	%rd33, %rd2, %rd31;
	ld.global.f32 	%f34, [%rd33];
	sub.f32 	%f35, %f74, %f32;
	div.rn.f32 	%f36, %f33, %f35;
	shl.b64 	%rd34, %rd53, 2;
	add.s64 	%rd35, %rd2, %rd34;
	ld.global.f32 	%f37, [%rd35];
	sub.f32 	%f38, %f37, %f34;
	fma.rn.f32 	%f39, %f36, %f38, %f34;
	add.f32 	%f40, %f34, %f39;
	mul.f32 	%f41, %f33, %f40;
	fma.rn.f32 	%f75, %f41, 0f3F000000, %f75;
$L__BB3_19:
	st.global.f32 	[%rd3], %f75;
$L__BB3_20:
	ret;

}
	// .globl	_Z15integrateBoundsPfS_S_S_
.visible .entry _Z15integrateBoundsPfS_S_S_(
	.param .u64 .ptr .align 1 _Z15integrateBoundsPfS_S_S__param_0,
	.param .u64 .ptr .align 1 _Z15integrateBoundsPfS_S_S__param_1,
	.param .u64 .ptr .align 1 _Z15integrateBoundsPfS_S_S__param_2,
	.param .u64 .ptr .align 1 _Z15integrateBoundsPfS_S_S__param_3
)
{
	.reg .pred 	%p<14>;
	.reg .b32 	%r<20>;
	.reg .b32 	%f<50>;
	.reg .b64 	%rd<37>;

	ld.param.u64 	%rd9, [_Z15integrateBoundsPfS_S_S__param_0];
	ld.param.u64 	%rd10, [_Z15integrateBoundsPfS_S_S__param_1];
	ld.param.u64 	%rd11, [_Z15integrateBoundsPfS_S_S__param_2];
	ld.param.u64 	%rd12, [_Z15integrateBoundsPfS_S_S__param_3];
	cvta.to.global.u64 	%rd1, %rd12;
	mov.u32 	%r11, %tid.x;
	mov.u32 	%r12, %ntid.x;
	mov.u32 	%r13, %ctaid.x;
	mad.lo.s32 	%r1, %r12, %r13, %r11;
	ld.const.u32 	%r2, [numPoints];
	setp.ge.s32 	%p1, %r1, %r2;
	@%p1 bra 	$L__BB4_12;
	cvta.to.global.u64 	%rd13, %rd11;
	cvta.to.global.u64 	%rd14, %rd9;
	cvta.to.global.u64 	%rd15, %rd10;
	ld.const.u32 	%r3, [numFreqs];
	mul.lo.s32 	%r15, %r3, %r1;
	mul.wide.s32 	%rd16, %r15, 4;
	add.s64 	%rd2, %rd14, %rd16;
	mul.wide.s32 	%rd17, %r1, 4;
	add.s64 	%rd3, %rd15, %rd17;
	add.s64 	%rd18, %rd13, %rd17;
	ld.global.f32 	%f1, [%rd18];
	mul.wide.s32 	%rd19, %r2, 4;
	add.s64 	%rd20, %rd18, %rd19;
	ld.global.f32 	%f2, [%rd20];
	mov.b32 	%r19, 0;
$L__BB4_2:
	mov.u32 	%r18, %r19;
	mul.wide.u32 	%rd21, %r18, 4;
	add.s64 	%rd4, %rd1, %rd21;
	ld.global.f32 	%f3, [%rd4];
	setp.lt.f32 	%p2, %f3, %f1;
	setp.lt.s32 	%p3, %r18, %r3;
	and.pred  	%p4, %p2, %p3;
	add.s32 	%r19, %r18, 1;
	@%p4 bra 	$L__BB4_2;
	setp.ge.s32 	%p5, %r18, %r3;
	mov.f32 	%f48, 0f00000000;
	@%p5 bra 	$L__BB4_11;
	setp.eq.s32 	%p6, %r18, 0;
	mov.f32 	%f48, 0f00000000;
	@%p6 bra 	$L__BB4_6;
	sub.f32 	%f17, %f3, %f1;
	add.s64 	%rd23, %rd2, %rd21;
	ld.global.f32 	%f18, [%rd23+-4];
	ld.global.f32 	%f19, [%rd4+-4];
	sub.f32 	%f20, %f1, %f19;
	sub.f32 	%f21, %f3, %f19;
	div.rn.f32 	%f22, %f20, %f21;
	ld.global.f32 	%f23, [%rd23];
	sub.f32 	%f24, %f23, %f18;
	fma.rn.f32 	%f25, %f22, %f24, %f18;
	add.f32 	%f26, %f23, %f25;
	mul.f32 	%f27, %f17, %f26;
	fma.rn.f32 	%f48, %f27, 0f3F000000, 0f00000000;
$L__BB4_6:
	cvt.u64.u32 	%rd36, %r19;
	ld.global.f32 	%f47, [%rd4+4];
	setp.geu.f32 	%p7, %f47, %f2;
	setp.ge.s32 	%p8, %r19, %r3;
	or.pred  	%p9, %p7, %p8;
	@%p9 bra 	$L__BB4_9;
	mov.u32 	%r17, %r18;
$L__BB4_8:
	cvt.u32.u64 	%r18, %rd36;
	shl.b64 	%rd24, %rd36, 2;
	add.s64 	%rd25, %rd2, %rd24;
	ld.global.f32 	%f28, [%rd25];
	mul.wide.u32 	%rd26, %r17, 4;
	add.s64 	%rd27, %rd2, %rd26;
	ld.global.f32 	%f29, [%rd27];
	add.f32 	%f30, %f28, %f29;
	add.s64 	%rd28, %rd1, %rd26;
	ld.global.f32 	%f31, [%rd28];
	sub.f32 	%f32, %f47, %f31;
	mul.f32 	%f33, %f30, %f32;
	fma.rn.f32 	%f48, %f33, 0f3F000000, %f48;
	add.s32 	%r19, %r18, 1;
	cvt.u64.u32 	%rd36, %r19;
	add.s64 	%rd29, %rd1, %rd24;
	ld.global.f32 	%f47, [%rd29+4];
	setp.lt.f32 	%p10, %f47, %f2;
	setp.lt.s32 	%p11, %r19, %r3;
	and.pred  	%p12, %p10, %p11;
	mov.u32 	%r17, %r18;
	@%p12 bra 	$L__BB4_8;
$L__BB4_9:
	setp.ge.s32 	%p13, %r19, %r3;
	@%p13 bra 	$L__BB4_11;
	mul.wide.u32 	%rd30, %r18, 4;
	add.s64 	%rd31, %rd1, %rd30;
	ld.global.f32 	%f34, [%rd31];
	sub.f32 	%f35, %f2, %f34;
	add.s64 	%rd32, %rd2, %rd30;
	ld.global.f32 	%f36, [%rd32];
	sub.f32 	%f37, %f47, %f34;
	div.rn.f32 	%f38, %f35, %f37;
	shl.b64 	%rd33, %rd36, 2;
	add.s64 	%rd34, %rd2, %rd33;
	ld.global.f32 	%f39, [%rd34];
	sub.f32 	%f40, %f39, %f36;
	fma.rn.f32 	%f41, %f38, %f40, %f36;
	add.f32 	%f42, %f36, %f41;
	mul.f32 	%f43, %f35, %f42;
	fma.rn.f32 	%f48, %f43, 0f3F000000, %f48;
$L__BB4_11:
	st.global.f32 	[%rd3], %f48;
$L__BB4_12:
	ret;

}
	// .globl	_Z4fwhmPfS_S_
.visible .entry _Z4fwhmPfS_S_(
	.param .u64 .ptr .align 1 _Z4fwhmPfS_S__param_0,
	.param .u64 .ptr .align 1 _Z4fwhmPfS_S__param_1,
	.param .u64 .ptr .align 1 _Z4fwhmPfS_S__param_2
)
{
	.reg .pred 	%p<46>;
	.reg .b32 	%r<118>;
	.reg .b32 	%f<93>;
	.reg .b64 	%rd<41>;

	ld.param.u64 	%rd12, [_Z4fwhmPfS_S__param_0];
	ld.param.u64 	%rd13, [_Z4fwhmPfS_S__param_1];
	ld.param.u64 	%rd14, [_Z4fwhmPfS_S__param_2];
	cvta.to.global.u64 	%rd1, %rd14;
	mov.u32 	%r39, %tid.x;
	mov.u32 	%r40, %ntid.x;
	mov.u32 	%r41, %ctaid.x;
	mad.lo.s32 	%r1, %r40, %r41, %r39;
	ld.const.u32 	%r42, [numPoints];
	setp.ge.s32 	%p1, %r1, %r42;
	@%p1 bra 	$L__BB5_20;
	cvta.to.global.u64 	%rd2, %rd12;
	cvta.to.global.u64 	%rd15, %rd13;
	ld.const.u32 	%r2, [numFreqs];
	mul.lo.s32 	%r3, %r2, %r1;
	mul.wide.s32 	%rd16, %r3, 4;
	add.s64 	%rd3, %rd2, %rd16;
	mul.wide.s32 	%rd17, %r1, 4;
	add.s64 	%rd4, %rd15, %rd17;
	setp.lt.s32 	%p2, %r2, 2;
	mov.b32 	%r115, 0;
	@%p2 bra 	$L__BB5_15;
	ld.global.f32 	%f90, [%rd3];
	add.s32 	%r4, %r2, -1;
	and.b32  	%r5, %r4, 15;
	setp.lt.u32 	%p3, %r2, 17;
	mov.b32 	%r115, 0;
	mov.b32 	%r107, 1;
	@%p3 bra 	$L__BB5_6;
	and.b32  	%r6, %r4, -16;
	add.s64 	%rd19, %rd16, %rd2;
	add.s64 	%rd39, %rd19, 32;
	mov.b32 	%r101, 0;
	mov.u32 	%r115, %r101;
$L__BB5_4:
	.pragma "nounroll";
	add.s32 	%r48, %r101, 1;
	ld.global.f32 	%f15, [%rd39+-28];
	setp.gt.f32 	%p4, %f15, %f90;
	selp.f32 	%f16, %f15, %f90, %p4;
	selp.b32 	%r49, %r48, %r115, %p4;
	ld.global.f32 	%f17, [%rd39+-24];
	setp.gt.f32 	%p5, %f17, %f16;
	selp.f32 	%f18, %f17, %f16, %p5;
	add.s32 	%r50, %r101, 2;
	selp.b32 	%r51, %r50, %r49, %p5;
	ld.global.f32 	%f19, [%rd39+-20];
	setp.gt.f32 	%p6, %f19, %f18;
	selp.f32 	%f20, %f19, %f18, %p6;
	add.s32 	%r52, %r101, 3;
	selp.b32 	%r53, %r52, %r51, %p6;
	ld.global.f32 	%f21, [%rd39+-16];
	setp.gt.f32 	%p7, %f21, %f20;
	selp.f32 	%f22, %f21, %f20, %p7;
	add.s32 	%r54, %r101, 4;
	selp.b32 	%r55, %r54, %r53, %p7;
	ld.global.f32 	%f23, [%rd39+-12];
	setp.gt.f32 	%p8, %f23, %f22;
	selp.f32 	%f24, %f23, %f22, %p8;
	add.s32 	%r56, %r101, 5;
	selp.b32 	%r57, %r56, %r55, %p8;
	ld.global.f32 	%f25, [%rd39+-8];
	setp.gt.f32 	%p9, %f25, %f24;
	selp.f32 	%f26, %f25, %f24, %p9;
	add.s32 	%r58, %r101, 6;
	selp.b32 	%r59, %r58, %r57, %p9;
	ld.global.f32 	%f27, [%rd39+-4];
	setp.gt.f32 	%p10, %f27, %f26;
	selp.f32 	%f28, %f27, %f26, %p10;
	add.s32 	%r60, %r101, 7;
	selp.b32 	%r61, %r60, %r59, %p10;
	ld.global.f32 	%f29, [%rd39];
	setp.gt.f32 	%p11, %f29, %f28;
	selp.f32 	%f30, %f29, %f28, %p11;
	add.s32 	%r62, %r101, 8;
	selp.b32 	%r63, %r62, %r61, %p11;
	ld.global.f32 	%f31, [%rd39+4];
	setp.gt.f32 	%p12, %f31, %f30;
	selp.f32 	%f32, %f31, %f30, %p12;
	add.s32 	%r64, %r101, 9;
	selp.b32 	%r65, %r64, %r63, %p12;
	ld.global.f32 	%f33, [%rd39+8];
	setp.gt.f32 	%p13, %f33, %f32;
	selp.f32 	%f34, %f33, %f32, %p13;
	add.s32 	%r66, %r101, 10;
	selp.b32 	%r67, %r66, %r65, %p13;
	ld.global.f32 	%f35, [%rd39+12];
	setp.gt.f32 	%p14, %f35, %f34;
	selp.f32 	%f36, %f35, %f34, %p14;
	add.s32 	%r68, %r101, 11;
	selp.b32 	%r69, %r68, %r67, %p14;
	ld.global.f32 	%f37, [%rd39+16];
	setp.gt.f32 	%p15, %f37, %f36;
	selp.f32 	%f38, %f37, %f36, %p15;
	add.s32 	%r70, %r101, 12;
	selp.b32 	%r71, %r70, %r69, %p15;
	ld.global.f32 	%f39, [%rd39+20];
	setp.gt.f32 	%p16, %f39, %f38;
	selp.f32 	%f40, %f39, %f38, %p16;
	add.s32 	%r72, %r101, 13;
	selp.b32 	%r73, %r72, %r71, %p16;
	ld.global.f32 	%f41, [%rd39+24];
	setp.gt.f32 	%p17, %f41, %f40;
	selp.f32 	%f42, %f41, %f40, %p17;
	add.s32 	%r74, %r101, 14;
	selp.b32 	%r75, %r74, %r73, %p17;
	ld.global.f32 	%f43, [%rd39+28];
	setp.gt.f32 	%p18, %f43, %f42;
	selp.f32 	%f44, %f43, %f42, %p18;
	add.s32 	%r76, %r101, 15;
	selp.b32 	%r77, %r76, %r75, %p18;
	ld.global.f32 	%f45, [%rd39+32];
	setp.gt.f32 	%p19, %f45, %f44;
	selp.f32 	%f90, %f45, %f44, %p19;
	add.s32 	%r101, %r101, 16;
	selp.b32 	%r115, %r101, %r77, %p19;
	add.s64 	%rd39, %rd39, 64;
	setp.ne.s32 	%p20, %r101, %r6;
	@%p20 bra 	$L__BB5_4;
	add.s32 	%r107, %r101, 1;
$L__BB5_6:
	setp.eq.s32 	%p21, %r5, 0;
	@%p21 bra 	$L__BB5_15;
	and.b32  	%r15, %r4, 7;
	setp.lt.u32 	%p22, %r5, 8;
	@%p22 bra 	$L__BB5_9;
	mul.wide.u32 	%rd20, %r107, 4;
	add.s64 	%rd21, %rd3, %rd20;
	ld.global.f32 	%f46, [%rd21];
	setp.gt.f32 	%p23, %f46, %f90;
	selp.f32 	%f47, %f46, %f90, %p23;
	selp.b32 	%r79, %r107, %r115, %p23;
	add.s32 	%r80, %r107, 1;
	ld.global.f32 	%f48, [%rd21+4];
	setp.gt.f32 	%p24, %f48, %f47;
	selp.f32 	%f49, %f48, %f47, %p24;
	selp.b32 	%r81, %r80, %r79, %p24;
	add.s32 	%r82, %r107, 2;
	ld.global.f32 	%f50, [%rd21+8];
	setp.gt.f32 	%p25, %f50, %f49;
	selp.f32 	%f51, %f50, %f49, %p25;
	selp.b32 	%r83, %r82, %r81, %p25;
	add.s32 	%r84, %r107, 3;
	ld.global.f32 	%f52, [%rd21+12];
	setp.gt.f32 	%p26, %f52, %f51;
	selp.f32 	%f53, %f52, %f51, %p26;
	selp.b32 	%r85, %r84, %r83, %p26;
	add.s32 	%r86, %r107, 4;
	ld.global.f32 	%f54, [%rd21+16];
	setp.gt.f32 	%p27, %f54, %f53;
	selp.f32 	%f55, %f54, %f53, %p27;
	selp.b32 	%r87, %r86, %r85, %p27;
	add.s32 	%r88, %r107, 5;
	ld.global.f32 	%f56, [%rd21+20];
	setp.gt.f32 	%p28, %f56, %f55;
	selp.f32 	%f57, %f56, %f55, %p28;
	selp.b32 	%r89, %r88, %r87, %p28;
	add.s32 	%r90, %r107, 6;
	ld.global.f32 	%f58, [%rd21+24];
	setp.gt.f32 	%p29, %f58, %f57;
	selp.f32 	%f59, %f58, %f57, %p29;
	selp.b32 	%r91, %r90, %r89, %p29;
	add.s32 	%r92, %r107, 7;
	ld.global.f32 	%f60, [%rd21+28];
	setp.gt.f32 	%p30, %f60, %f59;
	selp.f32 	%f90, %f60, %f59, %p30;
	selp.b32 	%r115, %r92, %r91, %p30;
	add.s32 	%r107, %r107, 8;
$L__BB5_9:
	setp.eq.s32 	%p31, %r15, 0;
	@%p31 bra 	$L__BB5_15;
	and.b32  	%r21, %r4, 3;
	setp.lt.u32 	%p32, %r15, 4;
	@%p32 bra 	$L__BB5_12;
	mul.wide.u32 	%rd22, %r107, 4;
	add.s64 	%rd23, %rd3, %rd22;
	ld.global.f32 	%f61, [%rd23];
	setp.gt.f32 	%p33, %f61, %f90;
	selp.f32 	%f62, %f61, %f90, %p33;
	selp.b32 	%r94, %r107, %r115, %p33;
	add.s32 	%r95, %r107, 1;
	ld.global.f32 	%f63, [%rd23+4];
	setp.gt.f32 	%p34, %f63, %f62;
	selp.f32 	%f64, %f63, %f62, %p34;
	selp.b32 	%r96, %r95, %r94, %p34;
	add.s32 	%r97, %r107, 2;
	ld.global.f32 	%f65, [%rd23+8];
	setp.gt.f32 	%p35, %f65, %f64;
	selp.f32 	%f66, %f65, %f64, %p35;
	selp.b32 	%r98, %r97, %r96, %p35;
	add.s32 	%r99, %r107, 3;
	ld.global.f32 	%f67, [%rd23+12];
	setp.gt.f32 	%p36, %f67, %f66;
	selp.f32 	%f90, %f67, %f66, %p36;
	selp.b32 	%r115, %r99, %r98, %p36;
	add.s32 	%r107, %r107, 4;
$L__BB5_12:
	setp.eq.s32 	%p37, %r21, 0;
	@%p37 bra 	$L__BB5_15;
	mul.wide.u32 	%rd25, %r107, 4;
	add.s64 	%rd26, %rd16, %rd25;
	add.s64 	%rd40, %rd2, %rd26;
	neg.s32 	%r112, %r21;
$L__BB5_14:
	.pragma "nounroll";
	ld.global.f32 	%f68, [%rd40];
	setp.gt.f32 	%p38, %f68, %f90;
	selp.f32 	%f90, %f68, %f90, %p38;
	selp.b32 	%r115, %r107, %r115, %p38;
	add.s32 	%r107, %r107, 1;
	add.s64 	%rd40, %rd40, 4;
	add.s32 	%r112, %r112, 1;
	setp.ne.s32 	%p39, %r112, 0;
	@%p39 bra 	$L__BB5_14;
$L__BB5_15:
	mul.wide.u32 	%rd27, %r115, 4;
	add.s64 	%rd28, %rd3, %rd27;
	ld.global.f32 	%f69, [%rd28];
	cvt.rzi.s32.f32 	%r100, %f69;
	cvt.rn.f32.s32 	%f11, %r100;
	mov.u32 	%r116, %r115;
$L__BB5_16:
	mov.u32 	%r35, %r116;
	mul.wide.u32 	%rd29, %r35, 4;
	add.s64 	%rd30, %rd3, %rd29;
	ld.global.f32 	%f12, [%rd30];
	setp.gt.f32 	%p40, %f12, %f11;
	setp.lt.s32 	%p41, %r35, %r2;
	and.pred  	%p42, %p40, %p41;
	add.s32 	%r116, %r35, 1;
	@%p42 bra 	$L__BB5_16;
	mul.wide.s32 	%rd31, %r35, 4;
	add.s64 	%rd32, %rd1, %rd31;
	ld.global.f32 	%f70, [%rd32+-4];
	add.s64 	%rd34, %rd1, %rd29;
	ld.global.f32 	%f71, [%rd34];
	sub.f32 	%f72, %f71, %f70;
	sub.f32 	%f73, %f11, %f12;
	mul.f32 	%f74, %f72, %f73;
	add.s64 	%rd35, %rd3, %rd31;
	ld.global.f32 	%f75, [%rd35+-4];
	sub.f32 	%f76, %f75, %f12;
	div.rn.f32 	%f77, %f74, %f76;
	add.f32 	%f13, %f70, %f77;
$L__BB5_18:
	mul.wide.s32 	%rd36, %r115, 4;
	add.s64 	%rd11, %rd3, %rd36;
	ld.global.f32 	%f14, [%rd11];
	setp.gt.f32 	%p43, %f14, %f11;
	setp.gt.s32 	%p44, %r115, -1;
	and.pred  	%p45, %p44, %p43;
	add.s32 	%r115, %r115, -1;
	@%p45 bra 	$L__BB5_18;
	add.s64 	%rd38, %rd1, %rd36;
	ld.global.f32 	%f78, [%rd38];
	ld.global.f32 	%f79, [%rd38+4];
	sub.f32 	%f80, %f79, %f78;
	sub.f32 	%f81, %f11, %f14;
	mul.f32 	%f82, %f80, %f81;
	ld.global.f32 	%f83, [%rd11+4];
	sub.f32 	%f84, %f83, %f14;
	div.rn.f32 	%f85, %f82, %f84;
	add.f32 	%f86, %f78, %f85;
	sub.f32 	%f87, %f13, %f86;
	st.global.f32 	[%rd4], %f87;
$L__BB5_20:
	ret;

}


// ===== COMPILED SASS (sm_100) =====

	.target	sm_100

	.elftype	@"ET_EXEC"


//--------------------- .note.nv.tkinfo           --------------------------
	.section	.note.nv.tkinfo,"",@"SHT_NOTE"
	.sectionflags	@"SHF_NOTE_NV_TKINFO"
	.tkinfo
        /*0018*/ 	.word	0x00000002
        /*0030*/ 	.string	""
        /*0030*/ 	.string	"ptxas"
        /*0030*/ 	.string	"Cuda compilation tools, release 13.0, V13.0.88"
        /*0030*/ 	.string	"Build cuda_13.0.r13.0/compiler.36424714_0"
        /*0030*/ 	.string	"-arch sm_100 -m 64 "



//--------------------- .note.nv.cuinfo           --------------------------
	.section	.note.nv.cuinfo,"",@"SHT_NOTE"
	.sectionflags	@"SHF_NOTE_NV_CUINFO"
        /*0018*/ 	.short	0x0002
        /*001a*/ 	.short	0x0064
        /*001c*/ 	.short	0x0082
	.zero		2


//--------------------- .nv.info                  --------------------------
	.section	.nv.info,"",@"SHT_CUDA_INFO"
	.align	4


	//----- nvinfo : EIATTR_REGCOUNT
	.align		4
        /*0000*/ 	.byte	0x04, 0x2f
        /*0002*/ 	.short	(.L_4 - .L_3)
	.align		4
.L_3:
        /*0004*/ 	.word	index@(_Z3regPfS_S_fb)
        /*0008*/ 	.word	0x00000024


	//----- nvinfo : EIATTR_FRAME_SIZE
	.align		4
.L_4:
        /*000c*/ 	.byte	0x04, 0x11
        /*000e*/ 	.short	(.L_6 - .L_5)
	.align		4
.L_5:
        /*0010*/ 	.word	index@($__internal_4_$__cuda_sm3x_div_rn_noftz_f32_slowpath)
        /*0014*/ 	.word	0x00000000


	//----- nvinfo : EIATTR_FRAME_SIZE
	.align		4
.L_6:
        /*0018*/ 	.byte	0x04, 0x11
        /*001a*/ 	.short	(.L_8 - .L_7)
	.align		4
.L_7:
        /*001c*/ 	.word	index@($__internal_3_$__cuda_sm20_sqrt_rn_f32_slowpath)
        /*0020*/ 	.word	0x00000000


	//----- nvinfo : EIATTR_FRAME_SIZE
	.align		4
.L_8:
        /*0024*/ 	.byte	0x04, 0x11
        /*0026*/ 	.short	(.L_10 - .L_9)
	.align		4
.L_9:
        /*0028*/ 	.word	index@(_Z3regPfS_S_fb)
        /*002c*/ 	.word	0x00000000


	//----- nvinfo : EIATTR_REGCOUNT
	.align		4
.L_10:
        /*0030*/ 	.byte	0x04, 0x2f
        /*0032*/ 	.short	(.L_12 - .L_11)
	.align		4
.L_11:
        /*0034*/ 	.word	index@(_Z9findPeaksPfS_S_)
        /*0038*/ 	.word	0x00000020


	//----- nvinfo : EIATTR_FRAME_SIZE
	.align		4
.L_12:
        /*003c*/ 	.byte	0x04, 0x11
        /*003e*/ 	.short	(.L_14 - .L_13)
	.align		4
.L_13:
        /*0040*/ 	.word	index@(_Z9findPeaksPfS_S_)
        /*0044*/ 	.word	0x00000000


	//----- nvinfo : EIATTR_REGCOUNT
	.align		4
.L_14:
        /*0048*/ 	.byte	0x04, 0x2f
        /*004a*/ 	.short	(.L_16 - .L_15)
	.align		4
.L_15:
        /*004c*/ 	.word	index@(_Z10countPeaksPfPiS_)
        /*0050*/ 	.word	0x00000011


	//----- nvinfo : EIATTR_FRAME_SIZE
	.align		4
.L_16:
        /*0054*/ 	.byte	0x04, 0x11
        /*0056*/ 	.short	(.L_18 - .L_17)
	.align		4
.L_17:
        /*0058*/ 	.word	index@(_Z10countPeaksPfPiS_)
        /*005c*/ 	.word	0x00000000


	//----- nvinfo : EIATTR_REGCOUNT
	.align		4
.L_18:
        /*0060*/ 	.byte	0x04, 0x2f
        /*0062*/ 	.short	(.L_20 - .L_19)
	.align		4
.L_19:
        /*0064*/ 	.word	index@(_Z11integrateLRPfS_S_S_b)
        /*0068*/ 	.word	0x0000001a


	//----- nvinfo : EIATTR_FRAME_SIZE
	.align		4
.L_20:
        /*006c*/ 	.byte	0x04, 0x11
        /*006e*/ 	.short	(.L_22 - .L_21)
	.align		4
.L_21:
        /*0070*/ 	.word	index@($__internal_2_$__cuda_sm3x_div_rn_noftz_f32_slowpath)
        /*0074*/ 	.word	0x00000000


	//----- nvinfo : EIATTR_FRAME_SIZE
	.align		4
.L_22:
        /*0078*/ 	.byte	0x04, 0x11
        /*007a*/ 	.short	(.L_24 - .L_23)
	.align		4
.L_23:
        /*007c*/ 	.word	index@(_Z11integrateLRPfS_S_S_b)
        /*0080*/ 	.word	0x00000000


	//----- nvinfo : EIATTR_REGCOUNT
	.align		4
.L_24:
        /*0084*/ 	.byte	0x04, 0x2f
        /*0086*/ 	.short	(.L_26 - .L_25)
	.align		4
.L_25:
        /*0088*/ 	.word	index@(_Z15integrateBoundsPfS_S_S_)
        /*008c*/ 	.word	0x0000001c


	//----- nvinfo : EIATTR_FRAME_SIZE
	.align		4
.L_26:
        /*0090*/ 	.byte	0x04, 0x11
        /*0092*/ 	.short	(.L_28 - .L_27)
	.align		4
.L_27:
        /*0094*/ 	.word	index@($__internal_1_$__cuda_sm3x_div_rn_noftz_f32_slowpath)
        /*0098*/ 	.word	0x00000000


	//----- nvinfo : EIATTR_FRAME_SIZE
	.align		4
.L_28:
        /*009c*/ 	.byte	0x04, 0x11
        /*009e*/ 	.short	(.L_30 - .L_29)
	.align		4
.L_29:
        /*00a0*/ 	.word	index@(_Z15integrateBoundsPfS_S_S_)
        /*00a4*/ 	.word	0x00000000


	//----- nvinfo : EIATTR_REGCOUNT
	.align		4
.L_30:
        /*00a8*/ 	.byte	0x04, 0x2f
        /*00aa*/ 	.short	(.L_32 - .L_31)
	.align		4
.L_31:
        /*00ac*/ 	.word	index@(_Z4fwhmPfS_S_)
        /*00b0*/ 	.word	0x0000001e


	//----- nvinfo : EIATTR_FRAME_SIZE
	.align		4
.L_32:
        /*00b4*/ 	.byte	0x04, 0x11
        /*00b6*/ 	.short	(.L_34 - .L_33)
	.align		4
.L_33:
        /*00b8*/ 	.word	index@($__internal_0_$__cuda_sm3x_div_rn_noftz_f32_slowpath)
        /*00bc*/ 	.word	0x00000000


	//----- nvinfo : EIATTR_FRAME_SIZE
	.align		4
.L_34:
        /*00c0*/ 	.byte	0x04, 0x11
        /*00c2*/ 	.short	(.L_36 - .L_35)
	.align		4
.L_35:
        /*00c4*/ 	.word	index@(_Z4fwhmPfS_S_)
        /*00c8*/ 	.word	0x00000000


	//----- nvinfo : EIATTR_MIN_STACK_SIZE
	.align		4
.L_36:
        /*00cc*/ 	.byte	0x04, 0x12
        /*00ce*/ 	.short	(.L_38 - .L_37)
	.align		4
.L_37:
        /*00d0*/ 	.word	index@(_Z4fwhmPfS_S_)
        /*00d4*/ 	.word	0x00000000


	//----- nvinfo : EIATTR_MIN_STACK_SIZE
	.align		4
.L_38:
        /*00d8*/ 	.byte	0x04, 0x12
        /*00da*/ 	.short	(.L_40 - .L_39)
	.align		4
.L_39:
        /*00dc*/ 	.word	index@(_Z15integrateBoundsPfS_S_S_)
        /*00e0*/ 	.word	0x00000000


	//----- nvinfo : EIATTR_MIN_STACK_SIZE
	.align		4
.L_40:
        /*00e4*/ 	.byte	0x04, 0x12
        /*00e6*/ 	.short	(.L_42 - .L_41)
	.align		4
.L_41:
        /*00e8*/ 	.word	index@(_Z11integrateLRPfS_S_S_b)
        /*00ec*/ 	.word	0x00000000


	//----- nvinfo : EIATTR_MIN_STACK_SIZE
	.align		4
.L_42:
        /*00f0*/ 	.byte	0x04, 0x12
        /*00f2*/ 	.short	(.L_44 - .L_43)
	.align		4
.L_43:
        /*00f4*/ 	.word	index@(_Z10countPeaksPfPiS_)
        /*00f8*/ 	.word	0x00000000


	//----- nvinfo : EIATTR_MIN_STACK_SIZE
	.align		4
.L_44:
        /*00fc*/ 	.byte	0x04, 0x12
        /*00fe*/ 	.short	(.L_46 - .L_45)
	.align		4
.L_45:
        /*0100*/ 	.word	index@(_Z9findPeaksPfS_S_)
        /*0104*/ 	.word	0x00000000


	//----- nvinfo : EIATTR_MIN_STACK_SIZE
	.align		4
.L_46:
        /*0108*/ 	.byte	0x04, 0x12
        /*010a*/ 	.short	(.L_48 - .L_47)
	.align		4
.L_47:
        /*010c*/ 	.word	index@(_Z3regPfS_S_fb)
        /*0110*/ 	.word	0x00000000
.L_48:


//--------------------- .nv.compat                --------------------------
	.section	.nv.compat,"",@"SHT_CUDA_COMPAT_INFO"
	.align	4
        /*0000*/ 	.byte	0x02, 0x09, 0x00, 0x00, 0x02, 0x02, 0x01, 0x00, 0x02, 0x05, 0x05, 0x00, 0x03, 0x07, 0x01, 0x01
        /*0010*/ 	.byte	0x02, 0x03, 0x00, 0x00, 0x02, 0x06, 0x01, 0x00, 0x04, 0x0b, 0x08, 0x00, 0x01, 0x00, 0x00, 0x00
        /*0020*/ 	.byte	0x00, 0x00, 0x00, 0x00


//--------------------- .nv.info._Z4fwhmPfS_S_    --------------------------
	.section	.nv.info._Z4fwhmPfS_S_,"",@"SHT_CUDA_INFO"
	.sectionflags	@""
	.align	4


	//----- nvinfo : EIATTR_CUDA_API_VERSION
	.align		4
        /*0000*/ 	.byte	0x04, 0x37
        /*0002*/ 	.short	(.L_50 - .L_49)
.L_49:
        /*0004*/ 	.word	0x00000082


	//----- nvinfo : EIATTR_KPARAM_INFO
	.align		4
.L_50:
        /*0008*/ 	.byte	0x04, 0x17
        /*000a*/ 	.short	(.L_52 - .L_51)
.L_51:
        /*000c*/ 	.word	0x00000000
        /*0010*/ 	.short	0x0002
        /*0012*/ 	.short	0x0010
        /*0014*/ 	.byte	0x00, 0xf5, 0x21, 0x00


	//----- nvinfo : EIATTR_KPARAM_INFO
	.align		4
.L_52:
        /*0018*/ 	.byte	0x04, 0x17
        /*001a*/ 	.short	(.L_54 - .L_53)
.L_53:
        /*001c*/ 	.word	0x00000000
        /*0020*/ 	.short	0x0001
        /*0022*/ 	.short	0x0008
        /*0024*/ 	.byte	0x00, 0xf5, 0x21, 0x00


	//----- nvinfo : EIATTR_KPARAM_INFO
	.align		4
.L_54:
        /*0028*/ 	.byte	0x04, 0x17
        /*002a*/ 	.short	(.L_56 - .L_55)
.L_55:
        /*002c*/ 	.word	0x00000000
        /*0030*/ 	.short	0x0000
        /*0032*/ 	.short	0x0000
        /*0034*/ 	.byte	0x00, 0xf5, 0x21, 0x00


	//----- nvinfo : EIATTR_SPARSE_MMA_MASK
	.align		4
.L_56:
        /*0038*/ 	.byte	0x03, 0x50
        /*003a*/ 	.short	0x0000


	//----- nvinfo : EIATTR_MAXREG_COUNT
	.align		4
        /*003c*/ 	.byte	0x03, 0x1b
        /*003e*/ 	.short	0x00ff


	//----- nvinfo : EIATTR_MERCURY_ISA_VERSION
	.align		4
        /*0040*/ 	.byte	0x03, 0x5f
        /*0042*/ 	.short	0x0101


	//----- nvinfo : EIATTR_VRC_CTA_INIT_COUNT
	.align		4
        /*0044*/ 	.byte	0x02, 0x4a
	.zero		1
	.zero		1


	//----- nvinfo : EIATTR_EXIT_INSTR_OFFSETS
	.align		4
        /*0048*/ 	.byte	0x04, 0x1c
        /*004a*/ 	.short	(.L_58 - .L_57)


	//   ....[0]....
.L_57:
        /*004c*/ 	.word	0x00000070


	//   ....[1]....
        /*0050*/ 	.word	0x00000fd0


	//----- nvinfo : EIATTR_CRS_STACK_SIZE
	.align		4
.L_58:
        /*0054*/ 	.byte	0x04, 0x1e
        /*0056*/ 	.short	(.L_60 - .L_59)
.L_59:
        /*0058*/ 	.word	0x00000000


	//----- nvinfo : EIATTR_CBANK_PARAM_SIZE
	.align		4
.L_60:
        /*005c*/ 	.byte	0x03, 0x19
        /*005e*/ 	.short	0x0018


	//----- nvinfo : EIATTR_PARAM_CBANK
	.align		4
        /*0060*/ 	.byte	0x04, 0x0a
        /*0062*/ 	.short	(.L_62 - .L_61)
	.align		4
.L_61:
        /*0064*/ 	.word	index@(.nv.constant0._Z4fwhmPfS_S_)
        /*0068*/ 	.short	0x0380
        /*006a*/ 	.short	0x0018


	//----- nvinfo : EIATTR_SW_WAR
	.align		4
.L_62:
        /*006c*/ 	.byte	0x04, 0x36
        /*006e*/ 	.short	(.L_64 - .L_63)
.L_63:
        /*0070*/ 	.word	0x00000008
.L_64:


//--------------------- .nv.info._Z15integrateBoundsPfS_S_S_ --------------------------
	.section	.nv.info._Z15integrateBoundsPfS_S_S_,"",@"SHT_CUDA_INFO"
	.sectionflags	@""
	.align	4


	//----- nvinfo : EIATTR_CUDA_API_VERSION
	.align		4
        /*0000*/ 	.byte	0x04, 0x37
        /*0002*/ 	.short	(.L_66 - .L_65)
.L_65:
        /*0004*/ 	.word	0x00000082


	//----- nvinfo : EIATTR_KPARAM_INFO
	.align		4
.L_66:
        /*0008*/ 	.byte	0x04, 0x17
        /*000a*/ 	.short	(.L_68 - .L_67)
.L_67:
        /*000c*/ 	.word	0x00000000
        /*0010*/ 	.short	0x0003
        /*0012*/ 	.short	0x0018
        /*0014*/ 	.byte	0x00, 0xf5, 0x21, 0x00


	//----- nvinfo : EIATTR_KPARAM_INFO
	.align		4
.L_68:
        /*0018*/ 	.byte	0x04, 0x17
        /*001a*/ 	.short	(.L_70 - .L_69)
.L_69:
        /*001c*/ 	.word	0x00000000
        /*0020*/ 	.short	0x0002
        /*0022*/ 	.short	0x0010
        /*0024*/ 	.byte	0x00, 0xf5, 0x21, 0x00


	//----- nvinfo : EIATTR_KPARAM_INFO
	.align		4
.L_70:
        /*0028*/ 	.byte	0x04, 0x17
        /*002a*/ 	.short	(.L_72 - .L_71)
.L_71:
        /*002c*/ 	.word	0x00000000
        /*0030*/ 	.short	0x0001
        /*0032*/ 	.short	0x0008
        /*0034*/ 	.byte	0x00, 0xf5, 0x21, 0x00


	//----- nvinfo : EIATTR_KPARAM_INFO
	.align		4
.L_72:
        /*0038*/ 	.byte	0x04, 0x17
        /*003a*/ 	.short	(.L_74 - .L_73)
.L_73:
        /*003c*/ 	.word	0x00000000
        /*0040*/ 	.short	0x0000
        /*0042*/ 	.short	0x0000
        /*0044*/ 	.byte	0x00, 0xf5, 0x21, 0x00


	//----- nvinfo : EIATTR_SPARSE_MMA_MASK
	.align		4
.L_74:
        /*0048*/ 	.byte	0x03, 0x50
        /*004a*/ 	.short	0x0000


	//----- nvinfo : EIATTR_MAXREG_COUNT
	.align		4
        /*004c*/ 	.byte	0x03, 0x1b
        /*004e*/ 	.short	0x00ff


	//----- nvinfo : EIATTR_MERCURY_ISA_VERSION
	.align		4
        /*0050*/ 	.byte	0x03, 0x5f
        /*0052*/ 	.short	0x0101


	//----- nvinfo : EIATTR_VRC_CTA_INIT_COUNT
	.align		4
        /*0054*/ 	.byte	0x02, 0x4a
	.zero		1
	.zero		1


	//----- nvinfo : EIATTR_EXIT_INSTR_OFFSETS
	.align		4
        /*0058*/ 	.byte	0x04, 0x1c
        /*005a*/ 	.short	(.L_76 - .L_75)


	//   ....[0]....
.L_75:
        /*005c*/ 	.word	0x00000070


	//   ....[1]....
        /*0060*/ 	.word	0x00000870


	//----- nvinfo : EIATTR_CRS_STACK_SIZE
	.align		4
.L_76:
        /*0064*/ 	.byte	0x04, 0x1e
        /*0066*/ 	.short	(.L_78 - .L_77)
.L_77:
        /*0068*/ 	.word	0x00000000


	//----- nvinfo : EIATTR_CBANK_PARAM_SIZE
	.align		4
.L_78:
        /*006c*/ 	.byte	0x03, 0x19
        /*006e*/ 	.short	0x0020


	//----- nvinfo : EIATTR_PARAM_CBANK
	.align		4
        /*0070*/ 	.byte	0x04, 0x0a
        /*0072*/ 	.short	(.L_80 - .L_79)
	.align		4
.L_79:
        /*0074*/ 	.word	index@(.nv.constant0._Z15integrateBoundsPfS_S_S_)
        /*0078*/ 	.short	0x0380
        /*007a*/ 	.short	0x0020


	//----- nvinfo : EIATTR_SW_WAR
	.align		4
.L_80:
        /*007c*/ 	.byte	0x04, 0x36
        /*007e*/ 	.short	(.L_82 - .L_81)
.L_81:
        /*0080*/ 	.word	0x00000008
.L_82:


//--------------------- .nv.info._Z11integrateLRPfS_S_S_b --------------------------
	.section	.nv.info._Z11integrateLRPfS_S_S_b,"",@"SHT_CUDA_INFO"
	.sectionflags	@""
	.align	4


	//----- nvinfo : EIATTR_CUDA_API_VERSION
	.align		4
        /*0000*/ 	.byte	0x04, 0x37
        /*0002*/ 	.short	(.L_84 - .L_83)
.L_83:
        /*0004*/ 	.word	0x00000082


	//----- nvinfo : EIATTR_KPARAM_INFO
	.align		4
.L_84:
        /*0008*/ 	.byte	0x04, 0x17
        /*000a*/ 	.short	(.L_86 - .L_85)
.L_85:
        /*000c*/ 	.word	0x00000000
        /*0010*/ 	.short	0x0004
        /*0012*/ 	.short	0x0020
        /*0014*/ 	.byte	0x00, 0xf0, 0x05, 0x00


	//----- nvinfo : EIATTR_KPARAM_INFO
	.align		4
.L_86:
        /*0018*/ 	.byte	0x04, 0x17
        /*001a*/ 	.short	(.L_88 - .L_87)
.L_87:
        /*001c*/ 	.word	0x00000000
        /*0020*/ 	.short	0x0003
        /*0022*/ 	.short	0x0018
        /*0024*/ 	.byte	0x00, 0xf5, 0x21, 0x00


	//----- nvinfo : EIATTR_KPARAM_INFO
	.align		4
.L_88:
        /*0028*/ 	.byte	0x04, 0x17
        /*002a*/ 	.short	(.L_90 - .L_89)
.L_89:
        /*002c*/ 	.word	0x00000000
        /*0030*/ 	.short	0x0002
        /*0032*/ 	.short	0x0010
        /*0034*/ 	.byte	0x00, 0xf5, 0x21, 0x00


	//----- nvinfo : EIATTR_KPARAM_INFO
	.align		4
.L_90:
        /*0038*/ 	.byte	0x04, 0x17
        /*003a*/ 	.short	(.L_92 - .L_91)
.L_91:
        /*003c*/ 	.word	0x00000000
        /*0040*/ 	.short	0x0001
        /*0042*/ 	.short	0x0008
        /*0044*/ 	.byte	0x00, 0xf5, 0x21, 0x00


	//----- nvinfo : EIATTR_KPARAM_INFO
	.align		4
.L_92:
        /*0048*/ 	.byte	0x04, 0x17
        /*004a*/ 	.short	(.L_94 - .L_93)
.L_93:
        /*004c*/ 	.word	0x00000000
        /*0050*/ 	.short	0x0000
        /*0052*/ 	.short	0x0000
        /*0054*/ 	.byte	0x00, 0xf5, 0x21, 0x00


	//----- nvinfo : EIATTR_SPARSE_MMA_MASK
	.align		4
.L_94:
        /*0058*/ 	.byte	0x03, 0x50
        /*005a*/ 	.short	0x0000


	//----- nvinfo : EIATTR_MAXREG_COUNT
	.align		4
        /*005c*/ 	.byte	0x03, 0x1b
        /*005e*/ 	.short	0x00ff


	//----- nvinfo : EIATTR_MERCURY_ISA_VERSION
	.align		4
        /*0060*/ 	.byte	0x03, 0x5f
        /*0062*/ 	.short	0x0101


	//----- nvinfo : EIATTR_VRC_CTA_INIT_COUNT
	.align		4
        /*0064*/ 	.byte	0x02, 0x4a
	.zero		1
	.zero		1


	//----- nvinfo : EIATTR_EXIT_INSTR_OFFSETS
	.align		4
        /*0068*/ 	.byte	0x04, 0x1c
        /*006a*/ 	.short	(.L_96 - .L_95)


	//   ....[0]....
.L_95:
        /*006c*/ 	.word	0x00000070


	//   ....[1]....
        /*0070*/ 	.word	0x000008a0


	//   ....[2]....
        /*0074*/ 	.word	0x00000e00


	//----- nvinfo : EIATTR_CRS_STACK_SIZE
	.align		4
.L_96:
        /*0078*/ 	.byte	0x04, 0x1e
        /*007a*/ 	.short	(.L_98 - .L_97)
.L_97:
        /*007c*/ 	.word	0x00000000


	//----- nvinfo : EIATTR_CBANK_PARAM_SIZE
	.align		4
.L_98:
        /*0080*/ 	.byte	0x03, 0x19
        /*0082*/ 	.short	0x0021


	//----- nvinfo : EIATTR_PARAM_CBANK
	.align		4
        /*0084*/ 	.byte	0x04, 0x0a
        /*0086*/ 	.short	(.L_100 - .L_99)
	.align		4
.L_99:
        /*0088*/ 	.word	index@(.nv.constant0._Z11integrateLRPfS_S_S_b)
        /*008c*/ 	.short	0x0380
        /*008e*/ 	.short	0x0021


	//----- nvinfo : EIATTR_SW_WAR
	.align		4
.L_100:
        /*0090*/ 	.byte	0x04, 0x36
        /*0092*/ 	.short	(.L_102 - .L_101)
.L_101:
        /*0094*/ 	.word	0x00000008
.L_102:


//--------------------- .nv.info._Z10countPeaksPfPiS_ --------------------------
	.section	.nv.info._Z10countPeaksPfPiS_,"",@"SHT_CUDA_INFO"
	.sectionflags	@""
	.align	4


	//----- nvinfo : EIATTR_CUDA_API_VERSION
	.align		4
        /*0000*/ 	.byte	0x04, 0x37
        /*0002*/ 	.short	(.L_104 - .L_103)
.L_103:
        /*0004*/ 	.word	0x00000082


	//----- nvinfo : EIATTR_KPARAM_INFO
	.align		4
.L_104:
        /*0008*/ 	.byte	0x04, 0x17
        /*000a*/ 	.short	(.L_106 - .L_105)
.L_105:
        /*000c*/ 	.word	0x00000000
        /*0010*/ 	.short	0x0002
        /*0012*/ 	.short	0x0010
        /*0014*/ 	.byte	0x00, 0xf5, 0x21, 0x00


	//----- nvinfo : EIATTR_KPARAM_INFO
	.align		4
.L_106:
        /*0018*/ 	.byte	0x04, 0x17
        /*001a*/ 	.short	(.L_108 - .L_107)
.L_107:
        /*001c*/ 	.word	0x00000000
        /*0020*/ 	.short	0x0001
        /*0022*/ 	.short	0x0008
        /*0024*/ 	.byte	0x00, 0xf5, 0x21, 0x00


	//----- nvinfo : EIATTR_KPARAM_INFO
	.align		4
.L_108:
        /*0028*/ 	.byte	0x04, 0x17
        /*002a*/ 	.short	(.L_110 - .L_109)
.L_109:
        /*002c*/ 	.word	0x00000000
        /*0030*/ 	.short	0x0000
        /*0032*/ 	.short	0x0000
        /*0034*/ 	.byte	0x00, 0xf5, 0x21, 0x00


	//----- nvinfo : EIATTR_SPARSE_MMA_MASK
	.align		4
.L_110:
        /*0038*/ 	.byte	0x03, 0x50
        /*003a*/ 	.short	0x0000


	//----- nvinfo : EIATTR_MAXREG_COUNT
	.align		4
        /*003c*/ 	.byte	0x03, 0x1b
        /*003e*/ 	.short	0x00ff


	//----- nvinfo : EIATTR_MERCURY_ISA_VERSION
	.align		4
        /*0040*/ 	.byte	0x03, 0x5f
        /*0042*/ 	.short	0x0101


	//----- nvinfo : EIATTR_VRC_CTA_INIT_COUNT
	.align		4
        /*0044*/ 	.byte	0x02, 0x4a
	.zero		1
	.zero		1


	//----- nvinfo : EIATTR_EXIT_INSTR_OFFSETS
	.align		4
        /*0048*/ 	.byte	0x04, 0x1c
        /*004a*/ 	.short	(.L_112 - .L_111)


	//   ....[0]....
.L_111:
        /*004c*/ 	.word	0x00000070


	//   ....[1]....
        /*0050*/ 	.word	0x000007f0


	//----- nvinfo : EIATTR_CRS_STACK_SIZE
	.align		4
.L_112:
        /*0054*/ 	.byte	0x04, 0x1e
        /*0056*/ 	.short	(.L_114 - .L_113)
.L_113:
        /*0058*/ 	.word	0x00000000


	//----- nvinfo : EIATTR_CBANK_PARAM_SIZE
	.align		4
.L_114:
        /*005c*/ 	.byte	0x03, 0x19
        /*005e*/ 	.short	0x0018


	//----- nvinfo : EIATTR_PARAM_CBANK
	.align		4
        /*0060*/ 	.byte	0x04, 0x0a
        /*0062*/ 	.short	(.L_116 - .L_115)
	.align		4
.L_115:
        /*0064*/ 	.word	index@(.nv.constant0._Z10countPeaksPfPiS_)
        /*0068*/ 	.short	0x0380
        /*006a*/ 	.short	0x0018


	//----- nvinfo : EIATTR_SW_WAR
	.align		4
.L_116:
        /*006c*/ 	.byte	0x04, 0x36
        /*006e*/ 	.short	(.L_118 - .L_117)
.L_117:
        /*0070*/ 	.word	0x00000008
.L_118:


//--------------------- .nv.info._Z9findPeaksPfS_S_ --------------------------
	.section	.nv.info._Z9findPeaksPfS_S_,"",@"SHT_CUDA_INFO"
	.sectionflags	@""
	.align	4


	//----- nvinfo : EIATTR_CUDA_API_VERSION
	.align		4
        /*0000*/ 	.byte	0x04, 0x37
        /*0002*/ 	.short	(.L_120 - .L_119)
.L_119:
        /*0004*/ 	.word	0x00000082


	//----- nvinfo : EIATTR_KPARAM_INFO
	.align		4
.L_120:
        /*0008*/ 	.byte	0x04, 0x17
        /*000a*/ 	.short	(.L_122 - .L_121)
.L_121:
        /*000c*/ 	.word	0x00000000
        /*0010*/ 	.short	0x0002
        /*0012*/ 	.short	0x0010
        /*0014*/ 	.byte	0x00, 0xf5, 0x21, 0x00


	//----- nvinfo : EIATTR_KPARAM_INFO
	.align		4
.L_122:
        /*0018*/ 	.byte	0x04, 0x17
        /*001a*/ 	.short	(.L_124 - .L_123)
.L_123:
        /*001c*/ 	.word	0x00000000
        /*0020*/ 	.short	0x0001
        /*0022*/ 	.short	0x0008
        /*0024*/ 	.byte	0x00, 0xf5, 0x21, 0x00


	//----- nvinfo : EIATTR_KPARAM_INFO
	.align		4
.L_124:
        /*0028*/ 	.byte	0x04, 0x17
        /*002a*/ 	.short	(.L_126 - .L_125)
.L_125:
        /*002c*/ 	.word	0x00000000
        /*0030*/ 	.short	0x0000
        /*0032*/ 	.short	0x0000
        /*0034*/ 	.byte	0x00, 0xf5, 0x21, 0x00


	//----- nvinfo : EIATTR_SPARSE_MMA_MASK
	.align		4
.L_126:
        /*0038*/ 	.byte	0x03, 0x50
        /*003a*/ 	.short	0x0000


	//----- nvinfo : EIATTR_MAXREG_COUNT
	.align		4
        /*003c*/ 	.byte	0x03, 0x1b
        /*003e*/ 	.short	0x00ff


	//----- nvinfo : EIATTR_MERCURY_ISA_VERSION
	.align		4
        /*0040*/ 	.byte	0x03, 0x5f
        /*0042*/ 	.short	0x0101


	//----- nvinfo : EIATTR_VRC_CTA_INIT_COUNT
	.align		4
        /*0044*/ 	.byte	0x02, 0x4a
	.zero		1
	.zero		1


	//----- nvinfo : EIATTR_EXIT_INSTR_OFFSETS
	.align		4
        /*0048*/ 	.byte	0x04, 0x1c
        /*004a*/ 	.short	(.L_128 - .L_127)


	//   ....[0]....
.L_127:
        /*004c*/ 	.word	0x00000070


	//   ....[1]....
        /*0050*/ 	.word	0x00000bb0


	//----- nvinfo : EIATTR_CBANK_PARAM_SIZE
	.align		4
.L_128:
        /*0054*/ 	.byte	0x03, 0x19
        /*0056*/ 	.short	0x0018


	//----- nvinfo : EIATTR_PARAM_CBANK
	.align		4
        /*0058*/ 	.byte	0x04, 0x0a
        /*005a*/ 	.short	(.L_130 - .L_129)
	.align		4
.L_129:
        /*005c*/ 	.word	index@(.nv.constant0._Z9findPeaksPfS_S_)
        /*0060*/ 	.short	0x0380
        /*0062*/ 	.short	0x0018


	//----- nvinfo : EIATTR_SW_WAR
	.align		4
.L_130:
        /*0064*/ 	.byte	0x04, 0x36
        /*0066*/ 	.short	(.L_132 - .L_131)
.L_131:
        /*0068*/ 	.word	0x00000008
.L_132:


//--------------------- .nv.info._Z3regPfS_S_fb   --------------------------
	.section	.nv.info._Z3regPfS_S_fb,"",@"SHT_CUDA_INFO"
	.sectionflags	@""
	.align	4


	//----- nvinfo : EIATTR_CUDA_API_VERSION
	.align		4
        /*0000*/ 	.byte	0x04, 0x37
        /*0002*/ 	.short	(.L_134 - .L_133)
.L_133:
        /*0004*/ 	.word	0x00000082


	//----- nvinfo : EIATTR_KPARAM_INFO
	.align		4
.L_134:
        /*0008*/ 	.byte	0x04, 0x17
        /*000a*/ 	.short	(.L_136 - .L_135)
.L_135:
        /*000c*/ 	.word	0x00000000
        /*0010*/ 	.short	0x0004
        /*0012*/ 	.short	0x001c
        /*0014*/ 	.byte	0x00, 0xf0, 0x05, 0x00


	//----- nvinfo : EIATTR_KPARAM_INFO
	.align		4
.L_136:
        /*0018*/ 	.byte	0x04, 0x17
        /*001a*/ 	.short	(.L_138 - .L_137)
.L_137:
        /*001c*/ 	.word	0x00000000
        /*0020*/ 	.short	0x0003
        /*0022*/ 	.short	0x0018
        /*0024*/ 	.byte	0x00, 0xf0, 0x11, 0x00


	//----- nvinfo : EIATTR_KPARAM_INFO
	.align		4
.L_138:
        /*0028*/ 	.byte	0x04, 0x17
        /*002a*/ 	.short	(.L_140 - .L_139)
.L_139:
        /*002c*/ 	.word	0x00000000
        /*0030*/ 	.short	0x0002
        /*0032*/ 	.short	0x0010
        /*0034*/ 	.byte	0x00, 0xf5, 0x21, 0x00


	//----- nvinfo : EIATTR_KPARAM_INFO
	.align		4
.L_140:
        /*0038*/ 	.byte	0x04, 0x17
        /*003a*/ 	.short	(.L_142 - .L_141)
.L_141:
        /*003c*/ 	.word	0x00000000
        /*0040*/ 	.short	0x0001
        /*0042*/ 	.short	0x0008
        /*0044*/ 	.byte	0x00, 0xf5, 0x21, 0x00


	//----- nvinfo : EIATTR_KPARAM_INFO
	.align		4
.L_142:
        /*0048*/ 	.byte	0x04, 0x17
        /*004a*/ 	.short	(.L_144 - .L_143)
.L_143:
        /*004c*/ 	.word	0x00000000
        /*0050*/ 	.short	0x0000
        /*0052*/ 	.short	0x0000
        /*0054*/ 	.byte	0x00, 0xf5, 0x21, 0x00


	//----- nvinfo : EIATTR_SPARSE_MMA_MASK
	.align		4
.L_144:
        /*0058*/ 	.byte	0x03, 0x50
        /*005a*/ 	.short	0x0000


	//----- nvinfo : EIATTR_MAXREG_COUNT
	.align		4
        /*005c*/ 	.byte	0x03, 0x1b
        /*005e*/ 	.short	0x00ff


	//----- nvinfo : EIATTR_MERCURY_ISA_VERSION
	.align		4
        /*0060*/ 	.byte	0x03, 0x5f
        /*0062*/ 	.short	0x0101


	//----- nvinfo : EIATTR_VRC_CTA_INIT_COUNT
	.align		4
        /*0064*/ 	.byte	0x02, 0x4a
	.zero		1
	.zero		1


	//----- nvinfo : EIATTR_EXIT_INSTR_OFFSETS
	.align		4
        /*0068*/ 	.byte	0x04, 0x1c
        /*006a*/ 	.short	(.L_146 - .L_145)


	//   ....[0]....
.L_145:
        /*006c*/ 	.word	0x00000070


	//   ....[1]....
        /*0070*/ 	.word	0x00001c70


	//   ....[2]....
        /*0074*/ 	.word	0x00002180


	//   ....[3]....
        /*0078*/ 	.word	0x00002800


	//----- nvinfo : EIATTR_CRS_STACK_SIZE
	.align		4
.L_146:
        /*007c*/ 	.byte	0x04, 0x1e
        /*007e*/ 	.short	(.L_148 - .L_147)
.L_147:
        /*0080*/ 	.word	0x00000000


	//----- nvinfo : EIATTR_CBANK_PARAM_SIZE
	.align		4
.L_148:
        /*0084*/ 	.byte	0x03, 0x19
        /*0086*/ 	.short	0x001d


	//----- nvinfo : EIATTR_PARAM_CBANK
	.align		4
        /*0088*/ 	.byte	0x04, 0x0a
        /*008a*/ 	.short	(.L_150 - .L_149)
	.align		4
.L_149:
        /*008c*/ 	.word	index@(.nv.constant0._Z3regPfS_S_fb)
        /*0090*/ 	.short	0x0380
        /*0092*/ 	.short	0x001d


	//----- nvinfo : EIATTR_SW_WAR
	.align		4
.L_150:
        /*0094*/ 	.byte	0x04, 0x36
        /*0096*/ 	.short	(.L_152 - .L_151)
.L_151:
        /*0098*/ 	.word	0x00000008
.L_152:


//--------------------- .nv.callgraph             --------------------------
	.section	.nv.callgraph,"",@"SHT_CUDA_CALLGRAPH"
	.align	4
	.sectionentsize	8
	.align		4
        /*0000*/ 	.word	0x00000000
	.align		4
        /*0004*/ 	.word	0xffffffff
	.align		4
        /*0008*/ 	.word	0x00000000
	.align		4
        /*000c*/ 	.word	0xfffffffe
	.align		4
        /*0010*/ 	.word	0x00000000
	.align		4
        /*0014*/ 	.word	0xfffffffd
	.align		4
        /*0018*/ 	.word	0x00000000
	.align		4
        /*001c*/ 	.word	0xfffffffc


//--------------------- .nv.constant3             --------------------------
	.section	.nv.constant3,"a",@progbits
	.align	4
.nv.constant3:
	.type		numFreqs,@object
	.size		numFreqs,(numPoints - numFreqs)
numFreqs:
	.zero		4
	.type		numPoints,@object
	.size		numPoints,(centerFreq - numPoints)
numPoints:
	.zero		4
	.type		centerFreq,@object
	.size		centerFreq,(.L_2 - centerFreq)
centerFreq:
	.zero		4
.L_2:


//--------------------- .text._Z4fwhmPfS_S_       --------------------------
	.section	.text._Z4fwhmPfS_S_,"ax",@progbits
	.align	128
        .global         _Z4fwhmPfS_S_
        .type           _Z4fwhmPfS_S_,@function
        .size           _Z4fwhmPfS_S_,(.L_x_172 - _Z4fwhmPfS_S_)
        .other          _Z4fwhmPfS_S_,@"STO_CUDA_ENTRY STV_DEFAULT"
_Z4fwhmPfS_S_:
.text._Z4fwhmPfS_S_:
[----:B------:R-:W-:Y:S01]  /*0000*/  LDC R1, c[0x0][0x37c] ;  /* 0x0000df00ff017b82 */ /* 0x000fe20000000800 */
[----:B------:R-:W0:Y:S01]  /*0010*/  S2R R9, SR_TID.X ;  /* 0x0000000000097919 */ /* 0x000e220000002100 */
[----:B------:R-:W0:Y:S01]  /*0020*/  LDCU UR4, c[0x0][0x360] ;  /* 0x00006c00ff0477ac */ /* 0x000e220008000800 */
[----:B------:R-:W0:Y:S01]  /*0030*/  S2R R0, SR_CTAID.X ;  /* 0x0000000000007919 */ /* 0x000e220000002500 */
[----:B------:R-:W1:Y:S01]  /*0040*/  LDCU UR5, c[0x3][0x4] ;  /* 0x00c00080ff0577ac */ /* 0x000e620008000800 */
[----:B0-----:R-:W-:-:S05]  /*0050*/  IMAD R9, R0, UR4, R9 ;  /* 0x0000000400097c24 */ /* 0x001fca000f8e0209 */
[----:B-1----:R-:W-:-:S13]  /*0060*/  ISETP.GE.AND P0, PT, R9, UR5, PT ;  /* 0x0000000509007c0c */ /* 0x002fda000bf06270 */
[----:B------:R-:W-:Y:S05]  /*0070*/  @P0 EXIT ;  /* 0x000000000000094d */ /* 0x000fea0003800000 */
[----:B------:R-:W0:Y:S01]  /*0080*/  LDCU UR7, c[0x3][URZ] ;  /* 0x00c00000ff0777ac */ /* 0x000e220008000800 */
[----:B------:R-:W1:Y:S01]  /*0090*/  LDC.64 R4, c[0x0][0x388] ;  /* 0x0000e200ff047b82 */ /* 0x000e620000000a00 */
[----:B------:R-:W-:Y:S01]  /*00a0*/  IMAD.MOV.U32 R11, RZ, RZ, RZ ;  /* 0x000000ffff0b7224 */ /* 0x000fe200078e00ff */
[----:B------:R-:W2:Y:S01]  /*00b0*/  LDCU.64 UR10, c[0x0][0x380] ;  /* 0x00007000ff0a77ac */ /* 0x000ea20008000a00 */
[----:B------:R-:W3:Y:S01]  /*00c0*/  LDCU.64 UR8, c[0x0][0x358] ;  /* 0x00006b00ff0877ac */ /* 0x000ee20008000a00 */
[----:B0-----:R-:W-:Y:S01]  /*00d0*/  IMAD R2, R9, UR7, RZ ;  /* 0x0000000709027c24 */ /* 0x001fe2000f8e02ff */
[----:B------:R-:W-:-:S03]  /*00e0*/  UISETP.GE.AND UP0, UPT, UR7, 0x2, UPT ;  /* 0x000000020700788c */ /* 0x000fc6000bf06270 */
[----:B------:R-:W-:-:S04]  /*00f0*/  IMAD.WIDE R2, R2, 0x4, RZ ;  /* 0x0000000402027825 */ /* 0x000fc800078e02ff */
[----:B-1----:R-:W-:Y:S01]  /*0100*/  IMAD.WIDE R4, R9, 0x4, R4 ;  /* 0x0000000409047825 */ /* 0x002fe200078e0204 */
[----:B--2---:R-:W-:-:S04]  /*0110*/  IADD3 R6, P0, PT, R2, UR10, RZ ;  /* 0x0000000a02067c10 */ /* 0x004fc8000ff1e0ff */
[----:B------:R-:W-:Y:S01]  /*0120*/  IADD3.X R7, PT, PT, R3, UR11, RZ, P0, !PT ;  /* 0x0000000b03077c10 */ /* 0x000fe200087fe4ff */
[----:B---3--:R-:W-:Y:S08]  /*0130*/  BRA.U !UP0, `(.L_x_0) ;  /* 0x0000000908807547 */ /* 0x008ff0000b800000 */
[----:B------:R0:W5:Y:S01]  /*0140*/  LDG.E R0, desc[UR8][R6.64] ;  /* 0x0000000806007981 */ /* 0x000162000c1e1900 */
[----:B------:R-:W-:Y:S01]  /*0150*/  UISETP.GE.U32.AND UP0, UPT, UR7, 0x11, UPT ;  /* 0x000000110700788c */ /* 0x000fe2000bf06070 */
[----:B------:R-:W-:Y:S01]  /*0160*/  IMAD.MOV.U32 R11, RZ, RZ, RZ ;  /* 0x000000ffff0b7224 */ /* 0x000fe200078e00ff */
[----:B------:R-:W-:Y:S01]  /*0170*/  UIADD3 UR4, UPT, UPT, UR7, -0x1, URZ ;  /* 0xffffffff07047890 */ /* 0x000fe2000fffe0ff */
[----:B------:R-:W-:-:S03]  /*0180*/  IMAD.MOV.U32 R10, RZ, RZ, 0x1 ;  /* 0x00000001ff0a7424 */ /* 0x000fc600078e00ff */
[----:B------:R-:W-:-:S03]  /*0190*/  ULOP3.LUT UR5, UR4, 0xf, URZ, 0xc0, !UPT ;  /* 0x0000000f04057892 */ /* 0x000fc6000f8ec0ff */
[----:B0-----:R-:W-:Y:S09]  /*01a0*/  BRA.U !UP0, `(.L_x_1) ;  /* 0x0000000508287547 */ /* 0x001ff2000b800000 */
[----:B------:R-:W-:Y:S02]  /*01b0*/  IADD3 R8, P0, PT, R6, 0x20, RZ ;  /* 0x0000002006087810 */ /* 0x000fe40007f1e0ff */
[----:B------:R-:W-:Y:S01]  /*01c0*/  CS2R R10, SRZ ;  /* 0x00000000000a7805 */ /* 0x000fe2000001ff00 */
[----:B------:R-:W-:Y:S02]  /*01d0*/  ULOP3.LUT UR6, UR4, 0xfffffff0, URZ, 0xc0, !UPT ;  /* 0xfffffff004067892 */ /* 0x000fe4000f8ec0ff */
[----:B------:R-:W-:-:S10]  /*01e0*/  IMAD.X R9, RZ, RZ, R7, P0 ;  /* 0x000000ffff097224 */ /* 0x000fd400000e0607 */
.L_x_2:
[----:B------:R-:W2:Y:S04]  /*01f0*/  LDG.E R25, desc[UR8][R8.64+-0x1c] ;  /* 0xffffe40808197981 */ /* 0x000ea8000c1e1900 */
[----:B------:R-:W3:Y:S04]  /*0200*/  LDG.E R24, desc[UR8][R8.64+-0x18] ;  /* 0xffffe80808187981 */ /* 0x000ee8000c1e1900 */
[----:B------:R-:W4:Y:S04]  /*0210*/  LDG.E R27, desc[UR8][R8.64+-0x14] ;  /* 0xffffec08081b7981 */ /* 0x000f28000c1e1900 */
        /* <DEDUP_REMOVED lines=11> */
[----:B------:R-:W4:Y:S01]  /*02d0*/  LDG.E R20, desc[UR8][R8.64+0x1c] ;  /* 0x00001c0808147981 */ /* 0x000f22000c1e1900 */
[----:B--2--5:R-:W-:-:S04]  /*02e0*/  FSETP.GT.AND P2, PT, R25, R0, PT ;  /* 0x000000001900720b */ /* 0x024fc80003f44000 */
[----:B------:R-:W-:Y:S02]  /*02f0*/  FSEL R25, R25, R0, P2 ;  /* 0x0000000019197208 */ /* 0x000fe40001000000 */
[----:B------:R0:W2:Y:S02]  /*0300*/  LDG.E R0, desc[UR8][R8.64+0x20] ;  /* 0x0000200808007981 */ /* 0x0000a4000c1e1900 */
[----:B---3--:R-:W-:-:S04]  /*0310*/  FSETP.GT.AND P3, PT, R24, R25, PT ;  /* 0x000000191800720b */ /* 0x008fc80003f64000 */
[----:B------:R-:W-:Y:S01]  /*0320*/  FSEL R24, R24, R25, P3 ;  /* 0x0000001918187208 */ /* 0x000fe20001800000 */
[----:B------:R-:W-:-:S03]  /*0330*/  @P2 VIADD R11, R10, 0x1 ;  /* 0x000000010a0b2836 */ /* 0x000fc60000000000 */
[----:B----4-:R-:W-:-:S04]  /*0340*/  FSETP.GT.AND P1, PT, R27, R24, PT ;  /* 0x000000181b00720b */ /* 0x010fc80003f24000 */
[----:B------:R-:W-:Y:S01]  /*0350*/  FSEL R24, R27, R24, P1 ;  /* 0x000000181b187208 */ /* 0x000fe20000800000 */
[----:B------:R-:W-:-:S03]  /*0360*/  @P3 VIADD R11, R10, 0x2 ;  /* 0x000000020a0b3836 */ /* 0x000fc60000000000 */
[----:B------:R-:W-:-:S04]  /*0370*/  FSETP.GT.AND P6, PT, R23, R24, PT ;  /* 0x000000181700720b */ /* 0x000fc80003fc4000 */
        /* <DEDUP_REMOVED lines=34> */
[----:B------:R-:W-:Y:S01]  /*05a0*/  @P2 VIADD R11, R10, 0xe ;  /* 0x0000000e0a0b2836 */ /* 0x000fe20000000000 */
[----:B0-----:R-:W-:-:S05]  /*05b0*/  IADD3 R8, P2, PT, R8, 0x40, RZ ;  /* 0x0000004008087810 */ /* 0x001fca0007f5e0ff */
[----:B------:R-:W-:Y:S02]  /*05c0*/  IMAD.X R9, RZ, RZ, R9, P2 ;  /* 0x000000ffff097224 */ /* 0x000fe400010e0609 */
[C---:B------:R-:W-:Y:S02]  /*05d0*/  @P1 VIADD R11, R10.reuse, 0xf ;  /* 0x0000000f0a0b1836 */ /* 0x040fe40000000000 */
[----:B------:R-:W-:-:S05]  /*05e0*/  VIADD R10, R10, 0x10 ;  /* 0x000000100a0a7836 */ /* 0x000fca0000000000 */
[----:B------:R-:W-:Y:S02]  /*05f0*/  ISETP.NE.AND P1, PT, R10, UR6, PT ;  /* 0x000000060a007c0c */ /* 0x000fe4000bf25270 */
[----:B--2---:R-:W-:-:S04]  /*0600*/  FSETP.GT.AND P0, PT, R0, R19, PT ;  /* 0x000000130000720b */ /* 0x004fc80003f04000 */
[----:B------:R-:W-:Y:S02]  /*0610*/  FSEL R0, R0, R19, P0 ;  /* 0x0000001300007208 */ /* 0x000fe40000000000 */
[----:B------:R-:W-:-:S05]  /*0620*/  SEL R11, R10, R11, P0 ;  /* 0x0000000b0a0b7207 */ /* 0x000fca0000000000 */
[----:B------:R-:W-:Y:S05]  /*0630*/  @P1 BRA `(.L_x_2) ;  /* 0xfffffff800ec1947 */ /* 0x000fea000383ffff */
[----:B------:R-:W-:-:S07]  /*0640*/  VIADD R10, R10, 0x1 ;  /* 0x000000010a0a7836 */ /* 0x000fce0000000000 */
.L_x_1:
[----:B------:R-:W-:-:S09]  /*0650*/  UISETP.NE.AND UP0, UPT, UR5, URZ, UPT ;  /* 0x000000ff0500728c */ /* 0x000fd2000bf05270 */
[----:B------:R-:W-:Y:S05]  /*0660*/  BRA.U !UP0, `(.L_x_0) ;  /* 0x0000000508347547 */ /* 0x000fea000b800000 */
[----:B------:R-:W-:Y:S02]  /*0670*/  UISETP.GE.U32.AND UP0, UPT, UR5, 0x8, UPT ;  /* 0x000000080500788c */ /* 0x000fe4000bf06070 */
[----:B------:R-:W-:-:S04]  /*0680*/  ULOP3.LUT UR6, UR4, 0x7, URZ, 0xc0, !UPT ;  /* 0x0000000704067892 */ /* 0x000fc8000f8ec0ff */
[----:B------:R-:W-:-:S03]  /*0690*/  UISETP.NE.AND UP1, UPT, UR6, URZ, UPT ;  /* 0x000000ff0600728c */ /* 0x000fc6000bf25270 */
[----:B------:R-:W-:Y:S08]  /*06a0*/  BRA.U !UP0, `(.L_x_3) ;  /* 0x0000000108887547 */ /* 0x000ff0000b800000 */
[----:B------:R-:W-:-:S05]  /*06b0*/  IMAD.WIDE.U32 R8, R10, 0x4, R6 ;  /* 0x000000040a087825 */ /* 0x000fca00078e0006 */
[----:B------:R-:W2:Y:S04]  /*06c0*/  LDG.E R13, desc[UR8][R8.64] ;  /* 0x00000008080d7981 */ /* 0x000ea8000c1e1900 */
[----:B------:R-:W3:Y:S04]  /*06d0*/  LDG.E R15, desc[UR8][R8.64+0x4] ;  /* 0x00000408080f7981 */ /* 0x000ee8000c1e1900 */
        /* <DEDUP_REMOVED lines=8> */
[----:B------:R-:W-:Y:S02]  /*0760*/  SEL R11, R10, R11, P2 ;  /* 0x0000000b0a0b7207 */ /* 0x000fe40001000000 */
[----:B---3--:R-:W-:-:S04]  /*0770*/  FSETP.GT.AND P3, PT, R15, R0, PT ;  /* 0x000000000f00720b */ /* 0x008fc80003f64000 */
[----:B------:R-:W-:-:S04]  /*0780*/  FSEL R0, R15, R0, P3 ;  /* 0x000000000f007208 */ /* 0x000fc80001800000 */
        /* <DEDUP_REMOVED lines=17> */
[----:B------:R-:W-:-:S08]  /*08a0*/  @P2 VIADD R11, R10, 0x6 ;  /* 0x000000060a0b2836 */ /* 0x000fd00000000000 */
[C---:B------:R-:W-:Y:S02]  /*08b0*/  @P3 VIADD R11, R10.reuse, 0x7 ;  /* 0x000000070a0b3836 */ /* 0x040fe40000000000 */
[----:B------:R-:W-:-:S07]  /*08c0*/  VIADD R10, R10, 0x8 ;  /* 0x000000080a0a7836 */ /* 0x000fce0000000000 */
.L_x_3:
        /* <DEDUP_REMOVED lines=20> */
[----:B------:R-:W-:-:S08]  /*0a10*/  @P2 VIADD R11, R10, 0x2 ;  /* 0x000000020a0b2836 */ /* 0x000fd00000000000 */
[C---:B------:R-:W-:Y:S02]  /*0a20*/  @P3 VIADD R11, R10.reuse, 0x3 ;  /* 0x000000030a0b3836 */ /* 0x040fe40000000000 */
[----:B------:R-:W-:-:S07]  /*0a30*/  VIADD R10, R10, 0x4 ;  /* 0x000000040a0a7836 */ /* 0x000fce0000000000 */
.L_x_4:
[----:B------:R-:W-:Y:S05]  /*0a40*/  BRA.U !UP1, `(.L_x_0) ;  /* 0x00000001093c7547 */ /* 0x000fea000b800000 */
[----:B------:R-:W-:Y:S01]  /*0a50*/  IMAD.WIDE.U32 R2, R10, 0x4, R2 ;  /* 0x000000040a027825 */ /* 0x000fe200078e0002 */
[----:B------:R-:W-:Y:S02]  /*0a60*/  UIADD3 UR4, UPT, UPT, -UR4, URZ, URZ ;  /* 0x000000ff04047290 */ /* 0x000fe4000fffe1ff */
[----:B------:R-:W-:-:S04]  /*0a70*/  IADD3 R2, P0, PT, R2, UR10, RZ ;  /* 0x0000000a02027c10 */ /* 0x000fc8000ff1e0ff */
[----:B------:R-:W-:-:S09]  /*0a80*/  IADD3.X R9, PT, PT, R3, UR11, RZ, P0, !PT ;  /* 0x0000000b03097c10 */ /* 0x000fd200087fe4ff */
.L_x_5:
[----:B------:R-:W-:-:S06]  /*0a90*/  IMAD.MOV.U32 R3, RZ, RZ, R9 ;  /* 0x000000ffff037224 */ /* 0x000fcc00078e0009 */
[----:B------:R0:W2:Y:S01]  /*0aa0*/  LDG.E R3, desc[UR8][R2.64] ;  /* 0x0000000802037981 */ /* 0x0000a2000c1e1900 */
[----:B------:R-:W-:-:S04]  /*0ab0*/  UIADD3 UR4, UPT, UPT, UR4, 0x1, URZ ;  /* 0x0000000104047890 */ /* 0x000fc8000fffe0ff */
[----:B------:R-:W-:Y:S01]  /*0ac0*/  UISETP.NE.AND UP0, UPT, UR4, URZ, UPT ;  /* 0x000000ff0400728c */ /* 0x000fe2000bf05270 */
[----:B0-----:R-:W-:-:S05]  /*0ad0*/  IADD3 R2, P1, PT, R2, 0x4, RZ ;  /* 0x0000000402027810 */ /* 0x001fca0007f3e0ff */
[----:B------:R-:W-:Y:S01]  /*0ae0*/  IMAD.X R9, RZ, RZ, R9, P1 ;  /* 0x000000ffff097224 */ /* 0x000fe200008e0609 */
[----:B--2--5:R-:W-:-:S04]  /*0af0*/  FSETP.GT.AND P0, PT, R3, R0, PT ;  /* 0x000000000300720b */ /* 0x024fc80003f04000 */
[C---:B------:R-:W-:Y:S01]  /*0b00*/  SEL R11, R10.reuse, R11, P0 ;  /* 0x0000000b0a0b7207 */ /* 0x040fe20000000000 */
[----:B------:R-:W-:Y:S01]  /*0b10*/  VIADD R10, R10, 0x1 ;  /* 0x000000010a0a7836 */ /* 0x000fe20000000000 */
[----:B------:R-:W-:Y:S01]  /*0b20*/  FSEL R0, R3, R0, P0 ;  /* 0x0000000003007208 */ /* 0x000fe20000000000 */
[----:B------:R-:W-:Y:S06]  /*0b30*/  BRA.U UP0, `(.L_x_5) ;  /* 0xfffffffd00d47547 */ /* 0x000fec000b83ffff */
.L_x_0:
[----:B------:R-:W-:-:S06]  /*0b40*/  IMAD.WIDE.U32 R8, R11, 0x4, R6 ;  /* 0x000000040b087825 */ /* 0x000fcc00078e0006 */
[----:B------:R-:W2:Y:S01]  /*0b50*/  LDG.E R8, desc[UR8][R8.64] ;  /* 0x0000000808087981 */ /* 0x000ea2000c1e1900 */
[----:B------:R-:W-:Y:S01]  /*0b60*/  BSSY.RECONVERGENT B0, `(.L_x_6) ;  /* 0x000000b000007945 */ /* 0x000fe20003800200 */
[----:B------:R-:W-:Y:S01]  /*0b70*/  IMAD.MOV.U32 R3, RZ, RZ, R11 ;  /* 0x000000ffff037224 */ /* 0x000fe200078e000b */
[----:B--2---:R-:W0:Y:S02]  /*0b80*/  F2I.TRUNC.NTZ R2, R8 ;  /* 0x0000000800027305 */ /* 0x004e24000020f100 */
[----:B0-----:R-:W-:-:S07]  /*0b90*/  I2FP.F32.S32 R2, R2 ;  /* 0x0000000200027245 */ /* 0x001fce0000201400 */
.L_x_7:
[----:B------:R-:W-:-:S05]  /*0ba0*/  IMAD.WIDE.U32 R8, R3, 0x4, R6 ;  /* 0x0000000403087825 */ /* 0x000fca00078e0006 */
[----:B------:R-:W2:Y:S01]  /*0bb0*/  LDG.E R19, desc[UR8][R8.64] ;  /* 0x0000000808137981 */ /* 0x000ea2000c1e1900 */
[C---:B------:R-:W-:Y:S01]  /*0bc0*/  ISETP.GE.AND P0, PT, R3.reuse, UR7, PT ;  /* 0x0000000703007c0c */ /* 0x040fe2000bf06270 */
[----:B------:R-:W-:Y:S02]  /*0bd0*/  IMAD.MOV.U32 R17, RZ, RZ, R3 ;  /* 0x000000ffff117224 */ /* 0x000fe400078e0003 */
[----:B------:R-:W-:Y:S01]  /*0be0*/  VIADD R3, R3, 0x1 ;  /* 0x0000000103037836 */ /* 0x000fe20000000000 */
[----:B--2---:R-:W-:-:S13]  /*0bf0*/  FSETP.GT.AND P1, PT, R19, R2, PT ;  /* 0x000000021300720b */ /* 0x004fda0003f24000 */
[----:B------:R-:W-:Y:S05]  /*0c00*/  @!P0 BRA P1, `(.L_x_7) ;  /* 0xfffffffc00e48947 */ /* 0x000fea000083ffff */
[----:B------:R-:W-:Y:S05]  /*0c10*/  BSYNC.RECONVERGENT B0 ;  /* 0x0000000000007941 */ /* 0x000fea0003800200 */
.L_x_6:
[----:B------:R-:W0:Y:S01]  /*0c20*/  LDC.64 R12, c[0x0][0x390] ;  /* 0x0000e400ff0c7b82 */ /* 0x000e220000000a00 */
[----:B------:R-:W-:-:S06]  /*0c30*/  IMAD.WIDE R14, R17, 0x4, R6 ;  /* 0x00000004110e7825 */ /* 0x000fcc00078e0206 */
[----:B------:R-:W2:Y:S01]  /*0c40*/  LDG.E R14, desc[UR8][R14.64+-0x4] ;  /* 0xfffffc080e0e7981 */ /* 0x000ea2000c1e1900 */
[----:B0-----:R-:W-:-:S04]  /*0c50*/  IMAD.WIDE R8, R17, 0x4, R12 ;  /* 0x0000000411087825 */ /* 0x001fc800078e020c */
[----:B------:R-:W-:Y:S02]  /*0c60*/  IMAD.WIDE.U32 R12, R17, 0x4, R12 ;  /* 0x00000004110c7825 */ /* 0x000fe400078e000c */
[----:B------:R-:W3:Y:S04]  /*0c70*/  LDG.E R8, desc[UR8][R8.64+-0x4] ;  /* 0xfffffc0808087981 */ /* 0x000ee8000c1e1900 */
[----:B------:R-:W3:Y:S01]  /*0c80*/  LDG.E R13, desc[UR8][R12.64] ;  /* 0x000000080c0d7981 */ /* 0x000ee2000c1e1900 */
[----:B------:R-:W-:Y:S01]  /*0c90*/  FADD R3, R2, -R19 ;  /* 0x8000001302037221 */ /* 0x000fe20000000000 */
[----:B------:R-:W-:Y:S01]  /*0ca0*/  BSSY.RECONVERGENT B0, `(.L_x_8) ;  /* 0x000000f000007945 */ /* 0x000fe20003800200 */
[----:B--2---:R-:W-:-:S04]  /*0cb0*/  FADD R21, -R19, R14 ;  /* 0x0000000e13157221 */ /* 0x004fc80000000100 */
[----:B------:R-:W0:Y:S02]  /*0cc0*/  MUFU.RCP R10, R21 ;  /* 0x00000015000a7308 */ /* 0x000e240000001000 */
[----:B0-----:R-:W-:-:S04]  /*0cd0*/  FFMA R17, -R21, R10, 1 ;  /* 0x3f80000015117423 */ /* 0x001fc8000000010a */
[----:B------:R-:W-:Y:S01]  /*0ce0*/  FFMA R17, R10, R17, R10 ;  /* 0x000000110a117223 */ /* 0x000fe2000000000a */
[----:B---3-5:R-:W-:-:S04]  /*0cf0*/  FADD R0, -R8, R13 ;  /* 0x0000000d08007221 */ /* 0x028fc80000000100 */
[----:B------:R-:W-:-:S04]  /*0d00*/  FMUL R0, R0, R3 ;  /* 0x0000000300007220 */ /* 0x000fc80000400000 */
[----:B------:R-:W0:Y:S01]  /*0d10*/  FCHK P0, R0, R21 ;  /* 0x0000001500007302 */ /* 0x000e220000000000 */
[----:B------:R-:W-:-:S04]  /*0d20*/  FFMA R10, R0, R17, RZ ;  /* 0x00000011000a7223 */ /* 0x000fc800000000ff */
[----:B------:R-:W-:-:S04]  /*0d30*/  FFMA R3, -R21, R10, R0 ;  /* 0x0000000a15037223 */ /* 0x000fc80000000100 */
[----:B------:R-:W-:Y:S01]  /*0d40*/  FFMA R3, R17, R3, R10 ;  /* 0x0000000311037223 */ /* 0x000fe2000000000a */
[----:B0-----:R-:W-:Y:S06]  /*0d50*/  @!P0 BRA `(.L_x_9) ;  /* 0x00000000000c8947 */ /* 0x001fec0003800000 */
[----:B------:R-:W-:Y:S01]  /*0d60*/  IMAD.MOV.U32 R3, RZ, RZ, R21 ;  /* 0x000000ffff037224 */ /* 0x000fe200078e0015 */
[----:B------:R-:W-:-:S07]  /*0d70*/  MOV R10, 0xd90 ;  /* 0x00000d90000a7802 */ /* 0x000fce0000000f00 */
[----:B------:R-:W-:Y:S05]  /*0d80*/  CALL.REL.NOINC `($__internal_0_$__cuda_sm3x_div_rn_noftz_f32_slowpath) ;  /* 0x0000000000947944 */ /* 0x000fea0003c00000 */
.L_x_9:
[----:B------:R-:W-:Y:S05]  /*0d90*/  BSYNC.RECONVERGENT B0 ;  /* 0x0000000000007941 */ /* 0x000fea0003800200 */
.L_x_8:
[----:B------:R-:W-:Y:S01]  /*0da0*/  BSSY.RECONVERGENT B0, `(.L_x_10) ;  /* 0x0000009000007945 */ /* 0x000fe20003800200 */
[----:B------:R-:W-:-:S07]  /*0db0*/  FADD R8, R8, R3 ;  /* 0x0000000308087221 */ /* 0x000fce0000000000 */
.L_x_11:
[----:B------:R-:W-:-:S05]  /*0dc0*/  IMAD.WIDE R12, R11, 0x4, R6 ;  /* 0x000000040b0c7825 */ /* 0x000fca00078e0206 */
[----:B------:R-:W2:Y:S01]  /*0dd0*/  LDG.E R15, desc[UR8][R12.64] ;  /* 0x000000080c0f7981 */ /* 0x000ea2000c1e1900 */
[C---:B------:R-:W-:Y:S01]  /*0de0*/  ISETP.GT.AND P1, PT, R11.reuse, -0x1, PT ;  /* 0xffffffff0b00780c */ /* 0x040fe20003f24270 */
[----:B------:R-:W-:Y:S02]  /*0df0*/  IMAD.MOV.U32 R3, RZ, RZ, R11 ;  /* 0x000000ffff037224 */ /* 0x000fe400078e000b */
[----:B------:R-:W-:Y:S01]  /*0e00*/  VIADD R11, R11, 0xffffffff ;  /* 0xffffffff0b0b7836 */ /* 0x000fe20000000000 */
[----:B--2---:R-:W-:-:S13]  /*0e10*/  FSETP.GT.AND P0, PT, R15, R2, PT ;  /* 0x000000020f00720b */ /* 0x004fda0003f04000 */
[----:B------:R-:W-:Y:S05]  /*0e20*/  @P0 BRA P1, `(.L_x_11) ;  /* 0xfffffffc00e40947 */ /* 0x000fea000083ffff */
[----:B------:R-:W-:Y:S05]  /*0e30*/  BSYNC.RECONVERGENT B0 ;  /* 0x0000000000007941 */ /* 0x000fea0003800200 */
.L_x_10:
[----:B------:R-:W0:Y:S01]  /*0e40*/  LDC.64 R10, c[0x0][0x390] ;  /* 0x0000e400ff0a7b82 */ /* 0x000e220000000a00 */
[----:B------:R-:W2:Y:S01]  /*0e50*/  LDG.E R12, desc[UR8][R12.64+0x4] ;  /* 0x000004080c0c7981 */ /* 0x000ea2000c1e1900 */
[----:B0-----:R-:W-:-:S05]  /*0e60*/  IMAD.WIDE R10, R3, 0x4, R10 ;  /* 0x00000004030a7825 */ /* 0x001fca00078e020a */
        /* <DEDUP_REMOVED lines=8> */
[----:B---3--:R-:W-:-:S04]  /*0ef0*/  FADD R0, -R6, R3 ;  /* 0x0000000306007221 */ /* 0x008fc80000000100 */
        /* <DEDUP_REMOVED lines=9> */
.L_x_13:
[----:B------:R-:W-:Y:S05]  /*0f90*/  BSYNC.RECONVERGENT B0 ;  /* 0x0000000000007941 */ /* 0x000fea0003800200 */
.L_x_12:
[----:B------:R-:W-:-:S04]  /*0fa0*/  FADD R3, R6, R3 ;  /* 0x0000000306037221 */ /* 0x000fc80000000000 */
[----:B------:R-:W-:-:S05]  /*0fb0*/  FADD R3, R8, -R3 ;  /* 0x8000000308037221 */ /* 0x000fca0000000000 */
[----:B------:R-:W-:Y:S01]  /*0fc0*/  STG.E desc[UR8][R4.64], R3 ;  /* 0x0000000304007986 */ /* 0x000fe2000c101908 */
[----:B------:R-:W-:Y:S05]  /*0fd0*/  EXIT ;  /* 0x000000000000794d */ /* 0x000fea0003800000 */
        .weak           $__internal_0_$__cuda_sm3x_div_rn_noftz_f32_slowpath
        .type           $__internal_0_$__cuda_sm3x_div_rn_noftz_f32_slowpath,@function
        .size           $__internal_0_$__cuda_sm3x_div_rn_noftz_f32_slowpath,(.L_x_172 - $__internal_0_$__cuda_sm3x_div_rn_noftz_f32_slowpath)
$__internal_0_$__cuda_sm3x_div_rn_noftz_f32_slowpath:
[----:B------:R-:W-:Y:S01]  /*0fe0*/  SHF.R.U32.HI R12, RZ, 0x17, R3 ;  /* 0x00000017ff0c7819 */ /* 0x000fe20000011603 */
[----:B------:R-:W-:Y:S01]  /*0ff0*/  BSSY.RECONVERGENT B1, `(.L_x_14) ;  /* 0x0000062000017945 */ /* 0x000fe20003800200 */
[----:B------:R-:W-:Y:S02]  /*1000*/  SHF.R.U32.HI R9, RZ, 0x17, R0 ;  /* 0x00000017ff097819 */ /* 0x000fe40000011600 */
[----:B------:R-:W-:Y:S02]  /*1010*/  LOP3.LUT R12, R12, 0xff, RZ, 0xc0, !PT ;  /* 0x000000ff0c0c7812 */ /* 0x000fe400078ec0ff */
[----:B------:R-:W-:-:S03]  /*1020*/  LOP3.LUT R13, R9, 0xff, RZ, 0xc0, !PT ;  /* 0x000000ff090d7812 */ /* 0x000fc600078ec0ff */
[----:B------:R-:W-:Y:S02]  /*1030*/  VIADD R15, R12, 0xffffffff ;  /* 0xffffffff0c0f7836 */ /* 0x000fe40000000000 */
[----:B------:R-:W-:-:S03]  /*1040*/  VIADD R14, R13, 0xffffffff ;  /* 0xffffffff0d0e7836 */ /* 0x000fc60000000000 */
[----:B------:R-:W-:-:S04]  /*1050*/  ISETP.GT.U32.AND P0, PT, R15, 0xfd, PT ;  /* 0x000000fd0f00780c */ /* 0x000fc80003f04070 */
[----:B------:R-:W-:-:S13]  /*1060*/  ISETP.GT.U32.OR P0, PT, R14, 0xfd, P0 ;  /* 0x000000fd0e00780c */ /* 0x000fda0000704470 */
[----:B------:R-:W-:Y:S01]  /*1070*/  @!P0 IMAD.MOV.U32 R9, RZ, RZ, RZ ;  /* 0x000000ffff098224 */ /* 0x000fe200078e00ff */
[----:B------:R-:W-:Y:S06]  /*1080*/  @!P0 BRA `(.L_x_15) ;  /* 0x00000000005c8947 */ /* 0x000fec0003800000 */
[----:B------:R-:W-:Y:S02]  /*1090*/  FSETP.GTU.FTZ.AND P0, PT, |R0|, +INF , PT ;  /* 0x7f8000000000780b */ /* 0x000fe40003f1c200 */
[----:B------:R-:W-:-:S04]  /*10a0*/  FSETP.GTU.FTZ.AND P1, PT, |R3|, +INF , PT ;  /* 0x7f8000000300780b */ /* 0x000fc80003f3c200 */
[----:B------:R-:W-:-:S13]  /*10b0*/  PLOP3.LUT P0, PT, P0, P1, PT, 0xf8, 0x8f ;  /* 0x00000000008f781c */ /* 0x000fda0000703f70 */
[----:B------:R-:W-:Y:S05]  /*10c0*/  @P0 BRA `(.L_x_16) ;  /* 0x00000004004c0947 */ /* 0x000fea0003800000 */
[----:B------:R-:W-:-:S13]  /*10d0*/  LOP3.LUT P0, RZ, R3, 0x7fffffff, R0, 0xc8, !PT ;  /* 0x7fffffff03ff7812 */ /* 0x000fda000780c800 */
[----:B------:R-:W-:Y:S05]  /*10e0*/  @!P0 BRA `(.L_x_17) ;  /* 0x00000004003c8947 */ /* 0x000fea0003800000 */
[C---:B------:R-:W-:Y:S02]  /*10f0*/  FSETP.NEU.FTZ.AND P0, PT, |R0|.reuse, +INF , PT ;  /* 0x7f8000000000780b */ /* 0x040fe40003f1d200 */
[----:B------:R-:W-:Y:S02]  /*1100*/  FSETP.NEU.FTZ.AND P2, PT, |R3|, +INF , PT ;  /* 0x7f8000000300780b */ /* 0x000fe40003f5d200 */
[----:B------:R-:W-:-:S11]  /*1110*/  FSETP.NEU.FTZ.AND P1, PT, |R0|, +INF , PT ;  /* 0x7f8000000000780b */ /* 0x000fd60003f3d200 */
[----:B------:R-:W-:Y:S05]  /*1120*/  @!P2 BRA !P0, `(.L_x_17) ;  /* 0x00000004002ca947 */ /* 0x000fea0004000000 */
[----:B------:R-:W-:-:S04]  /*1130*/  LOP3.LUT P0, RZ, R0, 0x7fffffff, RZ, 0xc0, !PT ;  /* 0x7fffffff00ff7812 */ /* 0x000fc8000780c0ff */
[----:B------:R-:W-:-:S13]  /*1140*/  PLOP3.LUT P0, PT, P2, P0, PT, 0x2f, 0xf2 ;  /* 0x0000000000f2781c */ /* 0x000fda0001700577 */
[----:B------:R-:W-:Y:S05]  /*1150*/  @P0 BRA `(.L_x_18) ;  /* 0x0000000400180947 */ /* 0x000fea0003800000 */
[----:B------:R-:W-:-:S04]  /*1160*/  LOP3.LUT P0, RZ, R3, 0x7fffffff, RZ, 0xc0, !PT ;  /* 0x7fffffff03ff7812 */ /* 0x000fc8000780c0ff */
[----:B------:R-:W-:-:S13]  /*1170*/  PLOP3.LUT P0, PT, P1, P0, PT, 0x2f, 0xf2 ;  /* 0x0000000000f2781c */ /* 0x000fda0000f00577 */
[----:B------:R-:W-:Y:S05]  /*1180*/  @P0 BRA `(.L_x_19) ;  /* 0x0000000400000947 */ /* 0x000fea0003800000 */
[----:B------:R-:W-:Y:S02]  /*1190*/  ISETP.GE.AND P0, PT, R14, RZ, PT ;  /* 0x000000ff0e00720c */ /* 0x000fe40003f06270 */
[----:B------:R-:W-:-:S11]  /*11a0*/  ISETP.GE.AND P1, PT, R15, RZ, PT ;  /* 0x000000ff0f00720c */ /* 0x000fd60003f26270 */
[----:B------:R-:W-:Y:S02]  /*11b0*/  @P0 IMAD.MOV.U32 R9, RZ, RZ, RZ ;  /* 0x000000ffff090224 */ /* 0x000fe400078e00ff */
[----:B------:R-:W-:Y:S01]  /*11c0*/  @!P0 FFMA R0, R0, 1.84467440737095516160e+19, RZ ;  /* 0x5f80000000008823 */ /* 0x000fe200000000ff */
[----:B------:R-:W-:Y:S02]  /*11d0*/  @!P0 IMAD.MOV.U32 R9, RZ, RZ, -0x40 ;  /* 0xffffffc0ff098424 */ /* 0x000fe400078e00ff */
[----:B------:R-:W-:Y:S02]  /*11e0*/  @!P1 FFMA R3, R3, 1.84467440737095516160e+19, RZ ;  /* 0x5f80000003039823 */ /* 0x000fe400000000ff */
[----:B------:R-:W-:-:S07]  /*11f0*/  @!P1 VIADD R9, R9, 0x40 ;  /* 0x0000004009099836 */ /* 0x000fce0000000000 */
.L_x_15:
[----:B------:R-:W-:Y:S01]  /*1200*/  LEA R14, R12, 0xc0800000, 0x17 ;  /* 0xc08000000c0e7811 */ /* 0x000fe200078eb8ff */
[----:B------:R-:W-:Y:S01]  /*1210*/  VIADD R13, R13, 0xffffff81 ;  /* 0xffffff810d0d7836 */ /* 0x000fe20000000000 */
[----:B------:R-:W-:Y:S03]  /*1220*/  BSSY.RECONVERGENT B2, `(.L_x_20) ;  /* 0x0000035000027945 */ /* 0x000fe60003800200 */
[----:B------:R-:W-:Y:S02]  /*1230*/  IMAD.IADD R14, R3, 0x1, -R14 ;  /* 0x00000001030e7824 */ /* 0x000fe400078e0a0e */
[C---:B------:R-:W-:Y:S02]  /*1240*/  IMAD R0, R13.reuse, -0x800000, R0 ;  /* 0xff8000000d007824 */ /* 0x040fe400078e0200 */
[----:B------:R0:W1:Y:S01]  /*1250*/  MUFU.RCP R3, R14 ;  /* 0x0000000e00037308 */ /* 0x0000620000001000 */
[----:B------:R-:W-:Y:S01]  /*1260*/  FADD.FTZ R15, -R14, -RZ ;  /* 0x800000ff0e0f7221 */ /* 0x000fe20000010100 */
[----:B0-----:R-:W-:-:S05]  /*1270*/  IADD3 R14, PT, PT, R13, 0x7f, -R12 ;  /* 0x0000007f0d0e7810 */ /* 0x001fca0007ffe80c */
[----:B------:R-:W-:Y:S02]  /*1280*/  IMAD.IADD R9, R14, 0x1, R9 ;  /* 0x000000010e097824 */ /* 0x000fe400078e0209 */
[----:B-1----:R-:W-:-:S04]  /*1290*/  FFMA R16, R3, R15, 1 ;  /* 0x3f80000003107423 */ /* 0x002fc8000000000f */
[----:B------:R-:W-:-:S04]  /*12a0*/  FFMA R3, R3, R16, R3 ;  /* 0x0000001003037223 */ /* 0x000fc80000000003 */
[----:B------:R-:W-:-:S04]  /*12b0*/  FFMA R16, R0, R3, RZ ;  /* 0x0000000300107223 */ /* 0x000fc800000000ff */
[----:B------:R-:W-:-:S04]  /*12c0*/  FFMA R17, R15, R16, R0 ;  /* 0x000000100f117223 */ /* 0x000fc80000000000 */
[----:B------:R-:W-:-:S04]  /*12d0*/  FFMA R16, R3, R17, R16 ;  /* 0x0000001103107223 */ /* 0x000fc80000000010 */
[----:B------:R-:W-:-:S04]  /*12e0*/  FFMA R15, R15, R16, R0 ;  /* 0x000000100f0f7223 */ /* 0x000fc80000000000 */
[----:B------:R-:W-:-:S05]  /*12f0*/  FFMA R0, R3, R15, R16 ;  /* 0x0000000f03007223 */ /* 0x000fca0000000010 */
[----:B------:R-:W-:-:S04]  /*1300*/  SHF.R.U32.HI R12, RZ, 0x17, R0 ;  /* 0x00000017ff0c7819 */ /* 0x000fc80000011600 */
[----:B------:R-:W-:-:S05]  /*1310*/  LOP3.LUT R12, R12, 0xff, RZ, 0xc0, !PT ;  /* 0x000000ff0c0c7812 */ /* 0x000fca00078ec0ff */
[----:B------:R-:W-:-:S04]  /*1320*/  IMAD.IADD R17, R12, 0x1, R9 ;  /* 0x000000010c117824 */ /* 0x000fc800078e0209 */
[----:B------:R-:W-:-:S05]  /*1330*/  VIADD R12, R17, 0xffffffff ;  /* 0xffffffff110c7836 */ /* 0x000fca0000000000 */
[----:B------:R-:W-:-:S13]  /*1340*/  ISETP.GE.U32.AND P0, PT, R12, 0xfe, PT ;  /* 0x000000fe0c00780c */ /* 0x000fda0003f06070 */
[----:B------:R-:W-:Y:S05]  /*1350*/  @!P0 BRA `(.L_x_21) ;  /* 0x0000000000808947 */ /* 0x000fea0003800000 */
[----:B------:R-:W-:-:S13]  /*1360*/  ISETP.GT.AND P0, PT, R17, 0xfe, PT ;  /* 0x000000fe1100780c */ /* 0x000fda0003f04270 */
[----:B------:R-:W-:Y:S05]  /*1370*/  @P0 BRA `(.L_x_22) ;  /* 0x00000000006c0947 */ /* 0x000fea0003800000 */
[----:B------:R-:W-:-:S13]  /*1380*/  ISETP.GE.AND P0, PT, R17, 0x1, PT ;  /* 0x000000011100780c */ /* 0x000fda0003f06270 */
[----:B------:R-:W-:Y:S05]  /*1390*/  @P0 BRA `(.L_x_23) ;  /* 0x0000000000740947 */ /* 0x000fea0003800000 */
[----:B------:R-:W-:Y:S02]  /*13a0*/  ISETP.GE.AND P0, PT, R17, -0x18, PT ;  /* 0xffffffe81100780c */ /* 0x000fe40003f06270 */
[----:B------:R-:W-:-:S11]  /*13b0*/  LOP3.LUT R0, R0, 0x80000000, RZ, 0xc0, !PT ;  /* 0x8000000000007812 */ /* 0x000fd600078ec0ff */
[----:B------:R-:W-:Y:S05]  /*13c0*/  @!P0 BRA `(.L_x_23) ;  /* 0x0000000000688947 */ /* 0x000fea0003800000 */
[-CC-:B------:R-:W-:Y:S01]  /*13d0*/  FFMA.RZ R9, R3, R15.reuse, R16.reuse ;  /* 0x0000000f03097223 */ /* 0x180fe2000000c010 */
[----:B------:R-:W-:Y:S02]  /*13e0*/  VIADD R14, R17, 0x20 ;  /* 0x00000020110e7836 */ /* 0x000fe40000000000 */
[-CC-:B------:R-:W-:Y:S01]  /*13f0*/  FFMA.RM R12, R3, R15.reuse, R16.reuse ;  /* 0x0000000f030c7223 */ /* 0x180fe20000004010 */
[----:B------:R-:W-:Y:S02]  /*1400*/  ISETP.NE.AND P2, PT, R17, RZ, PT ;  /* 0x000000ff1100720c */ /* 0x000fe40003f45270 */
[----:B------:R-:W-:Y:S01]  /*1410*/  LOP3.LUT R13, R9, 0x7fffff, RZ, 0xc0, !PT ;  /* 0x007fffff090d7812 */ /* 0x000fe200078ec0ff */
[----:B------:R-:W-:Y:S01]  /*1420*/  FFMA.RP R9, R3, R15, R16 ;  /* 0x0000000f03097223 */ /* 0x000fe20000008010 */
[----:B------:R-:W-:Y:S01]  /*1430*/  IMAD.MOV R3, RZ, RZ, -R17 ;  /* 0x000000ffff037224 */ /* 0x000fe200078e0a11 */
[----:B------:R-:W-:Y:S02]  /*1440*/  ISETP.NE.AND P1, PT, R17, RZ, PT ;  /* 0x000000ff1100720c */ /* 0x000fe40003f25270 */
[----:B------:R-:W-:-:S02]  /*1450*/  LOP3.LUT R13, R13, 0x800000, RZ, 0xfc, !PT ;  /* 0x008000000d0d7812 */ /* 0x000fc400078efcff */
[----:B------:R-:W-:Y:S02]  /*1460*/  FSETP.NEU.FTZ.AND P0, PT, R9, R12, PT ;  /* 0x0000000c0900720b */ /* 0x000fe40003f1d000 */
[----:B------:R-:W-:Y:S02]  /*1470*/  SHF.L.U32 R14, R13, R14, RZ ;  /* 0x0000000e0d0e7219 */ /* 0x000fe400000006ff */
[----:B------:R-:W-:Y:S02]  /*1480*/  SEL R12, R3, RZ, P2 ;  /* 0x000000ff030c7207 */ /* 0x000fe40001000000 */
[----:B------:R-:W-:Y:S02]  /*1490*/  ISETP.NE.AND P1, PT, R14, RZ, P1 ;  /* 0x000000ff0e00720c */ /* 0x000fe40000f25270 */
[----:B------:R-:W-:Y:S02]  /*14a0*/  SHF.R.U32.HI R12, RZ, R12, R13 ;  /* 0x0000000cff0c7219 */ /* 0x000fe4000001160d */
[----:B------:R-:W-:-:S02]  /*14b0*/  PLOP3.LUT P0, PT, P0, P1, PT, 0xf8, 0x8f ;  /* 0x00000000008f781c */ /* 0x000fc40000703f70 */
[----:B------:R-:W-:Y:S02]  /*14c0*/  SHF.R.U32.HI R14, RZ, 0x1, R12 ;  /* 0x00000001ff0e7819 */ /* 0x000fe4000001160c */
[----:B------:R-:W-:-:S04]  /*14d0*/  SEL R3, RZ, 0x1, !P0 ;  /* 0x00000001ff037807 */ /* 0x000fc80004000000 */
[----:B------:R-:W-:-:S04]  /*14e0*/  LOP3.LUT R3, R3, 0x1, R14, 0xf8, !PT ;  /* 0x0000000103037812 */ /* 0x000fc800078ef80e */
[----:B------:R-:W-:-:S05]  /*14f0*/  LOP3.LUT R3, R3, R12, RZ, 0xc0, !PT ;  /* 0x0000000c03037212 */ /* 0x000fca00078ec0ff */
[----:B------:R-:W-:-:S05]  /*1500*/  IMAD.IADD R3, R14, 0x1, R3 ;  /* 0x000000010e037824 */ /* 0x000fca00078e0203 */
[----:B------:R-:W-:Y:S01]  /*1510*/  LOP3.LUT R0, R3, R0, RZ, 0xfc, !PT ;  /* 0x0000000003007212 */ /* 0x000fe200078efcff */
[----:B------:R-:W-:Y:S06]  /*1520*/  BRA `(.L_x_23) ;  /* 0x0000000000107947 */ /* 0x000fec0003800000 */
.L_x_22:
[----:B------:R-:W-:-:S04]  /*1530*/  LOP3.LUT R0, R0, 0x80000000, RZ, 0xc0, !PT ;  /* 0x8000000000007812 */ /* 0x000fc800078ec0ff */
[----:B------:R-:W-:Y:S01]  /*1540*/  LOP3.LUT R0, R0, 0x7f800000, RZ, 0xfc, !PT ;  /* 0x7f80000000007812 */ /* 0x000fe200078efcff */
[----:B------:R-:W-:Y:S06]  /*1550*/  BRA `(.L_x_23) ;  /* 0x0000000000047947 */ /* 0x000fec0003800000 */
.L_x_21:
[----:B------:R-:W-:-:S07]  /*1560*/  IMAD R0, R9, 0x800000, R0 ;  /* 0x0080000009007824 */ /* 0x000fce00078e0200 */
.L_x_23:
[----:B------:R-:W-:Y:S05]  /*1570*/  BSYNC.RECONVERGENT B2 ;  /* 0x0000000000027941 */ /* 0x000fea0003800200 */
.L_x_20:
[----:B------:R-:W-:Y:S05]  /*1580*/  BRA `(.L_x_24) ;  /* 0x0000000000207947 */ /* 0x000fea0003800000 */
.L_x_19:
[----:B------:R-:W-:-:S04]  /*1590*/  LOP3.LUT R0, R3, 0x80000000, R0, 0x48, !PT ;  /* 0x8000000003007812 */ /* 0x000fc800078e4800 */
[----:B------:R-:W-:Y:S01]  /*15a0*/  LOP3.LUT R0, R0, 0x7f800000, RZ, 0xfc, !PT ;  /* 0x7f80000000007812 */ /* 0x000fe200078efcff */
[----:B------:R-:W-:Y:S06]  /*15b0*/  BRA `(.L_x_24) ;  /* 0x0000000000147947 */ /* 0x000fec0003800000 */
.L_x_18:
[----:B------:R-:W-:Y:S01]  /*15c0*/  LOP3.LUT R0, R3, 0x80000000, R0, 0x48, !PT ;  /* 0x8000000003007812 */ /* 0x000fe200078e4800 */
[----:B------:R-:W-:Y:S06]  /*15d0*/  BRA `(.L_x_24) ;  /* 0x00000000000c7947 */ /* 0x000fec0003800000 */
.L_x_17:
[----:B------:R-:W0:Y:S01]  /*15e0*/  MUFU.RSQ R0, -QNAN ;  /* 0xffc0000000007908 */ /* 0x000e220000001400 */
[----:B------:R-:W-:Y:S05]  /*15f0*/  BRA `(.L_x_24) ;  /* 0x0000000000047947 */ /* 0x000fea0003800000 */
.L_x_16:
[----:B------:R-:W-:-:S07]  /*1600*/  FADD.FTZ R0, R0, R3 ;  /* 0x0000000300007221 */ /* 0x000fce0000010000 */
.L_x_24:
[----:B------:R-:W-:Y:S05]  /*1610*/  BSYNC.RECONVERGENT B1 ;  /* 0x0000000000017941 */ /* 0x000fea0003800200 */
.L_x_14:
[----:B------:R-:W-:Y:S02]  /*1620*/  IMAD.MOV.U32 R12, RZ, RZ, R10 ;  /* 0x000000ffff0c7224 */ /* 0x000fe400078e000a */
[----:B------:R-:W-:Y:S02]  /*1630*/  IMAD.MOV.U32 R13, RZ, RZ, 0x0 ;  /* 0x00000000ff0d7424 */ /* 0x000fe400078e00ff */
[----:B0-----:R-:W-:Y:S02]  /*1640*/  IMAD.MOV.U32 R3, RZ, RZ, R0 ;  /* 0x000000ffff037224 */ /* 0x001fe400078e0000 */
[----:B------:R-:W-:Y:S05]  /*1650*/  RET.REL.NODEC R12 `(_Z4fwhmPfS_S_) ;  /* 0xffffffe80c687950 */ /* 0x000fea0003c3ffff */
.L_x_25:
[----:B------:R-:W-:-:S00]  /*1660*/  BRA `(.L_x_25) ;  /* 0xfffffffc00fc7947 */ /* 0x000fc0000383ffff */
[----:B------:R-:W-:-:S00]  /*1670*/  NOP ;  /* 0x0000000000007918 */ /* 0x000fc00000000000 */
        /* <DEDUP_REMOVED lines=8> */
.L_x_172:


//--------------------- .text._Z15integrateBoundsPfS_S_S_ --------------------------
	.section	.text._Z15integrateBoundsPfS_S_S_,"ax",@progbits
	.align	128
        .global         _Z15integrateBoundsPfS_S_S_
        .type           _Z15integrateBoundsPfS_S_S_,@function
        .size           _Z15integrateBoundsPfS_S_S_,(.L_x_173 - _Z15integrateBoundsPfS_S_S_)
        .other          _Z15integrateBoundsPfS_S_S_,@"STO_CUDA_ENTRY STV_DEFAULT"
_Z15integrateBoundsPfS_S_S_:
.text._Z15integrateBoundsPfS_S_S_:
[----:B------:R-:W-:Y:S01]  /*0000*/  LDC R1, c[0x0][0x37c] ;  /* 0x0000df00ff017b82 */ /* 0x000fe20000000800 */
[----:B------:R-:W0:Y:S07]  /*0010*/  S2R R11, SR_TID.X ;  /* 0x00000000000b7919 */ /* 0x000e2e0000002100 */
[----:B------:R-:W1:Y:S01]  /*0020*/  LDC R12, c[0x3][0x4] ;  /* 0x00c00100ff0c7b82 */ /* 0x000e620000000800 */
[----:B------:R-:W0:Y:S01]  /*0030*/  LDCU UR4, c[0x0][0x360] ;  /* 0x00006c00ff0477ac */ /* 0x000e220008000800 */
[----:B------:R-:W0:Y:S02]  /*0040*/  S2R R0, SR_CTAID.X ;  /* 0x0000000000007919 */ /* 0x000e240000002500 */
[----:B0-----:R-:W-:-:S05]  /*0050*/  IMAD R11, R0, UR4, R11 ;  /* 0x00000004000b7c24 */ /* 0x001fca000f8e020b */
[----:B-1----:R-:W-:-:S13]  /*0060*/  ISETP.GE.AND P0, PT, R11, R12, PT ;  /* 0x0000000c0b00720c */ /* 0x002fda0003f06270 */
[----:B------:R-:W-:Y:S05]  /*0070*/  @P0 EXIT ;  /* 0x000000000000094d */ /* 0x000fea0003800000 */
[----:B------:R-:W0:Y:S01]  /*0080*/  LDC.64 R8, c[0x0][0x390] ;  /* 0x0000e400ff087b82 */ /* 0x000e220000000a00 */
[----:B------:R-:W1:Y:S01]  /*0090*/  LDCU.64 UR4, c[0x0][0x358] ;  /* 0x00006b00ff0477ac */ /* 0x000e620008000a00 */
[----:B------:R-:W2:Y:S06]  /*00a0*/  LDCU UR6, c[0x3][URZ] ;  /* 0x00c00000ff0677ac */ /* 0x000eac0008000800 */
[----:B------:R-:W3:Y:S08]  /*00b0*/  LDC.64 R6, c[0x0][0x380] ;  /* 0x0000e000ff067b82 */ /* 0x000ef00000000a00 */
[----:B------:R-:W4:Y:S01]  /*00c0*/  LDC.64 R4, c[0x0][0x388] ;  /* 0x0000e200ff047b82 */ /* 0x000f220000000a00 */
[----:B0-----:R-:W-:-:S07]  /*00d0*/  IMAD.WIDE R8, R11, 0x4, R8 ;  /* 0x000000040b087825 */ /* 0x001fce00078e0208 */
[----:B------:R-:W0:Y:S01]  /*00e0*/  LDC.64 R2, c[0x0][0x398] ;  /* 0x0000e600ff027b82 */ /* 0x000e220000000a00 */
[----:B-1----:R1:W5:Y:S01]  /*00f0*/  LDG.E R19, desc[UR4][R8.64] ;  /* 0x0000000408137981 */ /* 0x002362000c1e1900 */
[----:B------:R-:W-:-:S06]  /*0100*/  IMAD.WIDE R12, R12, 0x4, R8 ;  /* 0x000000040c0c7825 */ /* 0x000fcc00078e0208 */
[----:B------:R1:W5:Y:S01]  /*0110*/  LDG.E R12, desc[UR4][R12.64] ;  /* 0x000000040c0c7981 */ /* 0x000362000c1e1900 */
[----:B--2---:R-:W-:Y:S01]  /*0120*/  IMAD R15, R11, UR6, RZ ;  /* 0x000000060b0f7c24 */ /* 0x004fe2000f8e02ff */
[----:B------:R-:W-:Y:S01]  /*0130*/  BSSY.RECONVERGENT B0, `(.L_x_26) ;  /* 0x000000d000007945 */ /* 0x000fe20003800200 */
[----:B------:R-:W-:Y:S02]  /*0140*/  IMAD.MOV.U32 R14, RZ, RZ, RZ ;  /* 0x000000ffff0e7224 */ /* 0x000fe400078e00ff */
[----:B---3--:R-:W-:-:S04]  /*0150*/  IMAD.WIDE R6, R15, 0x4, R6 ;  /* 0x000000040f067825 */ /* 0x008fc800078e0206 */
[----:B----4-:R-:W-:-:S07]  /*0160*/  IMAD.WIDE R4, R11, 0x4, R4 ;  /* 0x000000040b047825 */ /* 0x010fce00078e0204 */
.L_x_27:
[----:B01----:R-:W-:-:S05]  /*0170*/  IMAD.WIDE.U32 R8, R14, 0x4, R2 ;  /* 0x000000040e087825 */ /* 0x003fca00078e0002 */
[----:B------:R-:W2:Y:S01]  /*0180*/  LDG.E R18, desc[UR4][R8.64] ;  /* 0x0000000408127981 */ /* 0x000ea2000c1e1900 */
[C---:B------:R-:W-:Y:S01]  /*0190*/  ISETP.GE.AND P0, PT, R14.reuse, UR6, PT ;  /* 0x000000060e007c0c */ /* 0x040fe2000bf06270 */
[----:B------:R-:W-:Y:S01]  /*01a0*/  VIADD R0, R14, 0x1 ;  /* 0x000000010e007836 */ /* 0x000fe20000000000 */
[----:B------:R-:W-:Y:S01]  /*01b0*/  MOV R13, R14 ;  /* 0x0000000e000d7202 */ /* 0x000fe20000000f00 */
[----:B------:R-:W-:Y:S02]  /*01c0*/  IMAD.MOV.U32 R11, RZ, RZ, R14 ;  /* 0x000000ffff0b7224 */ /* 0x000fe400078e000e */
[----:B------:R-:W-:Y:S01]  /*01d0*/  IMAD.MOV.U32 R14, RZ, RZ, R0 ;  /* 0x000000ffff0e7224 */ /* 0x000fe200078e0000 */
[----:B--2--5:R-:W-:-:S13]  /*01e0*/  FSETP.LT.AND P1, PT, R18, R19, PT ;  /* 0x000000131200720b */ /* 0x024fda0003f21000 */
[----:B------:R-:W-:Y:S05]  /*01f0*/  @!P0 BRA P1, `(.L_x_27) ;  /* 0xfffffffc00dc8947 */ /* 0x000fea000083ffff */
[----:B------:R-:W-:Y:S05]  /*0200*/  BSYNC.RECONVERGENT B0 ;  /* 0x0000000000007941 */ /* 0x000fea0003800200 */
.L_x_26:
[----:B------:R-:W-:Y:S01]  /*0210*/  ISETP.GE.AND P0, PT, R13, UR6, PT ;  /* 0x000000060d007c0c */ /* 0x000fe2000bf06270 */
[----:B------:R-:W0:Y:S01]  /*0220*/  LDCU.64 UR8, c[0x0][0x398] ;  /* 0x00007300ff0877ac */ /* 0x000e220008000a00 */
[----:B------:R-:W-:Y:S01]  /*0230*/  BSSY.RECONVERGENT B0, `(.L_x_28) ;  /* 0x0000062000007945 */ /* 0x000fe20003800200 */
[----:B------:R-:W-:-:S10]  /*0240*/  HFMA2 R15, -RZ, RZ, 0, 0 ;  /* 0x00000000ff0f7431 */ /* 0x000fd400000001ff */
[----:B------:R-:W-:Y:S05]  /*0250*/  @P0 BRA `(.L_x_29) ;  /* 0x00000004007c0947 */ /* 0x000fea0003800000 */
[----:B------:R-:W-:Y:S01]  /*0260*/  ISETP.NE.AND P0, PT, R13, RZ, PT ;  /* 0x000000ff0d00720c */ /* 0x000fe20003f05270 */
[----:B------:R-:W-:Y:S01]  /*0270*/  BSSY.RECONVERGENT B1, `(.L_x_30) ;  /* 0x000001c000017945 */ /* 0x000fe20003800200 */
[----:B------:R-:W-:-:S11]  /*0280*/  IMAD.MOV.U32 R15, RZ, RZ, RZ ;  /* 0x000000ffff0f7224 */ /* 0x000fd600078e00ff */
[----:B------:R-:W-:Y:S05]  /*0290*/  @!P0 BRA `(.L_x_31) ;  /* 0x0000000000648947 */ /* 0x000fea0003800000 */
[----:B------:R-:W2:Y:S01]  /*02a0*/  LDG.E R0, desc[UR4][R8.64+-0x4] ;  /* 0xfffffc0408007981 */ /* 0x000ea2000c1e1900 */
[----:B------:R-:W-:-:S05]  /*02b0*/  IMAD.WIDE.U32 R10, R11, 0x4, R6 ;  /* 0x000000040b0a7825 */ /* 0x000fca00078e0006 */
[----:B------:R1:W5:Y:S01]  /*02c0*/  LDG.E R15, desc[UR4][R10.64+-0x4] ;  /* 0xfffffc040a0f7981 */ /* 0x000362000c1e1900 */
[----:B------:R-:W-:Y:S01]  /*02d0*/  BSSY.RECONVERGENT B2, `(.L_x_32) ;  /* 0x000000f000027945 */ /* 0x000fe20003800200 */
[--C-:B--2---:R-:W-:Y:S01]  /*02e0*/  FADD R17, R18, -R0.reuse ;  /* 0x8000000012117221 */ /* 0x104fe20000000000 */
[C---:B------:R-:W-:Y:S01]  /*02f0*/  FADD R0, R19.reuse, -R0 ;  /* 0x8000000013007221 */ /* 0x040fe20000000000 */
[----:B------:R-:W-:Y:S02]  /*0300*/  FADD R19, -R19, R18 ;  /* 0x0000001213137221 */ /* 0x000fe40000000100 */
[----:B------:R-:W2:Y:S08]  /*0310*/  MUFU.RCP R2, R17 ;  /* 0x0000001100027308 */ /* 0x000eb00000001000 */
[----:B------:R-:W3:Y:S01]  /*0320*/  FCHK P0, R0, R17 ;  /* 0x0000001100007302 */ /* 0x000ee20000000000 */
[----:B--2---:R-:W-:-:S04]  /*0330*/  FFMA R3, -R17, R2, 1 ;  /* 0x3f80000011037423 */ /* 0x004fc80000000102 */
[----:B------:R-:W-:-:S04]  /*0340*/  FFMA R3, R2, R3, R2 ;  /* 0x0000000302037223 */ /* 0x000fc80000000002 */
[----:B------:R-:W-:-:S04]  /*0350*/  FFMA R2, R0, R3, RZ ;  /* 0x0000000300027223 */ /* 0x000fc800000000ff */
[----:B------:R-:W-:-:S04]  /*0360*/  FFMA R16, -R17, R2, R0 ;  /* 0x0000000211107223 */ /* 0x000fc80000000100 */
[----:B------:R-:W-:Y:S01]  /*0370*/  FFMA R2, R3, R16, R2 ;  /* 0x0000001003027223 */ /* 0x000fe20000000002 */
[----:B-1-3--:R-:W-:Y:S06]  /*0380*/  @!P0 BRA `(.L_x_33) ;  /* 0x00000000000c8947 */ /* 0x00afec0003800000 */
[----:B------:R-:W-:Y:S01]  /*0390*/  IMAD.MOV.U32 R3, RZ, RZ, R17 ;  /* 0x000000ffff037224 */ /* 0x000fe200078e0011 */
[----:B------:R-:W-:-:S07]  /*03a0*/  MOV R16, 0x3c0 ;  /* 0x000003c000107802 */ /* 0x000fce0000000f00 */
[----:B0----5:R-:W-:Y:S05]  /*03b0*/  CALL.REL.NOINC `($__internal_1_$__cuda_sm3x_div_rn_noftz_f32_slowpath) ;  /* 0x0000000400307944 */ /* 0x021fea0003c00000 */
.L_x_33:
[----:B0-----:R-:W-:Y:S05]  /*03c0*/  BSYNC.RECONVERGENT B2 ;  /* 0x0000000000027941 */ /* 0x001fea0003800200 */
.L_x_32:
[----:B------:R-:W2:Y:S02]  /*03d0*/  LDG.E R10, desc[UR4][R10.64] ;  /* 0x000000040a0a7981 */ /* 0x000ea4000c1e1900 */
[----:B--2--5:R-:W-:-:S04]  /*03e0*/  FADD R0, -R15, R10 ;  /* 0x0000000a0f007221 */ /* 0x024fc80000000100 */
[----:B------:R-:W-:-:S04]  /*03f0*/  FFMA R15, R0, R2, R15 ;  /* 0x00000002000f7223 */ /* 0x000fc8000000000f */
[----:B------:R-:W-:-:S04]  /*0400*/  FADD R0, R10, R15 ;  /* 0x0000000f0a007221 */ /* 0x000fc80000000000 */
[----:B------:R-:W-:-:S04]  /*0410*/  FMUL R0, R19, R0 ;  /* 0x0000000013007220 */ /* 0x000fc80000400000 */
[----:B------:R-:W-:-:S07]  /*0420*/  FFMA R15, R0, 0.5, RZ ;  /* 0x3f000000000f7823 */ /* 0x000fce00000000ff */
.L_x_31:
[----:B0-----:R-:W-:Y:S05]  /*0430*/  BSYNC.RECONVERGENT B1 ;  /* 0x0000000000017941 */ /* 0x001fea0003800200 */
.L_x_30:
[----:B------:R0:W2:Y:S01]  /*0440*/  LDG.E R11, desc[UR4][R8.64+0x4] ;  /* 0x00000404080b7981 */ /* 0x0000a2000c1e1900 */
[----:B------:R-:W1:Y:S01]  /*0450*/  LDC R17, c[0x3][RZ] ;  /* 0x00c00000ff117b82 */ /* 0x000e620000000800 */
[----:B------:R-:W-:Y:S01]  /*0460*/  BSSY.RECONVERGENT B1, `(.L_x_34) ;  /* 0x0000020000017945 */ /* 0x000fe20003800200 */
[----:B0-----:R-:W-:Y:S01]  /*0470*/  MOV R8, R14 ;  /* 0x0000000e00087202 */ /* 0x001fe20000000f00 */
[----:B------:R-:W-:Y:S01]  /*0480*/  IMAD.MOV.U32 R9, RZ, RZ, RZ ;  /* 0x000000ffff097224 */ /* 0x000fe200078e00ff */
[----:B-1----:R-:W-:-:S04]  /*0490*/  ISETP.GE.AND P0, PT, R14, R17, PT ;  /* 0x000000110e00720c */ /* 0x002fc80003f06270 */
[----:B--2---:R-:W-:-:S13]  /*04a0*/  FSETP.GEU.OR P0, PT, R11, R12, P0 ;  /* 0x0000000c0b00720b */ /* 0x004fda000070e400 */
[----:B------:R-:W-:Y:S05]  /*04b0*/  @P0 BRA `(.L_x_35) ;  /* 0x0000000000680947 */ /* 0x000fea0003800000 */
[----:B------:R-:W0:Y:S01]  /*04c0*/  LDC.64 R2, c[0x0][0x398] ;  /* 0x0000e600ff027b82 */ /* 0x000e220000000a00 */
[----:B------:R-:W-:-:S07]  /*04d0*/  IMAD.MOV.U32 R23, RZ, RZ, R13 ;  /* 0x000000ffff177224 */ /* 0x000fce00078e000d */
.L_x_36:
[----:B0-----:R-:W-:-:S06]  /*04e0*/  IMAD.WIDE.U32 R24, R23, 0x4, R2 ;  /* 0x0000000417187825 */ /* 0x001fcc00078e0002 */
[----:B------:R-:W2:Y:S01]  /*04f0*/  LDG.E R24, desc[UR4][R24.64] ;  /* 0x0000000418187981 */ /* 0x000ea2000c1e1900 */
[C---:B------:R-:W-:Y:S01]  /*0500*/  SHF.L.U32 R19, R8.reuse, 0x2, RZ ;  /* 0x0000000208137819 */ /* 0x040fe200000006ff */
[----:B------:R-:W-:Y:S01]  /*0510*/  IMAD.WIDE.U32 R22, R23, 0x4, R6 ;  /* 0x0000000417167825 */ /* 0x000fe200078e0006 */
[----:B------:R-:W-:Y:S02]  /*0520*/  SHF.L.U64.HI R9, R8, 0x2, R9 ;  /* 0x0000000208097819 */ /* 0x000fe40000010209 */
[----:B------:R-:W-:-:S03]  /*0530*/  IADD3 R20, P0, PT, R6, R19, RZ ;  /* 0x0000001306147210 */ /* 0x000fc60007f1e0ff */
[----:B------:R-:W3:Y:S02]  /*0540*/  LDG.E R23, desc[UR4][R22.64] ;  /* 0x0000000416177981 */ /* 0x000ee4000c1e1900 */
[----:B------:R-:W-:Y:S01]  /*0550*/  IMAD.X R21, R7, 0x1, R9, P0 ;  /* 0x0000000107157824 */ /* 0x000fe200000e0609 */
[----:B------:R-:W-:-:S04]  /*0560*/  IADD3 R18, P0, PT, R19, UR8, RZ ;  /* 0x0000000813127c10 */ /* 0x000fc8000ff1e0ff */
[----:B------:R-:W-:Y:S01]  /*0570*/  IADD3.X R19, PT, PT, R9, UR9, RZ, P0, !PT ;  /* 0x0000000909137c10 */ /* 0x000fe200087fe4ff */
[----:B------:R-:W3:Y:S01]  /*0580*/  LDG.E R20, desc[UR4][R20.64] ;  /* 0x0000000414147981 */ /* 0x000ee2000c1e1900 */
[----:B--2---:R-:W-:-:S03]  /*0590*/  FADD R9, -R24, R11 ;  /* 0x0000000b18097221 */ /* 0x004fc60000000100 */
[----:B------:R-:W2:Y:S01]  /*05a0*/  LDG.E R11, desc[UR4][R18.64+0x4] ;  /* 0x00000404120b7981 */ /* 0x000ea2000c1e1900 */
[----:B------:R-:W-:-:S05]  /*05b0*/  VIADD R14, R8, 0x1 ;  /* 0x00000001080e7836 */ /* 0x000fca0000000000 */
[----:B------:R-:W-:Y:S01]  /*05c0*/  ISETP.GE.AND P0, PT, R14, R17, PT ;  /* 0x000000110e00720c */ /* 0x000fe20003f06270 */
[----:B------:R-:W-:Y:S02]  /*05d0*/  IMAD.MOV.U32 R13, RZ, RZ, R8 ;  /* 0x000000ffff0d7224 */ /* 0x000fe400078e0008 */
[----:B---3--:R-:W-:Y:S01]  /*05e0*/  FADD R0, R20, R23 ;  /* 0x0000001714007221 */ /* 0x008fe20000000000 */
[----:B------:R-:W-:-:S03]  /*05f0*/  MOV R23, R8 ;  /* 0x0000000800177202 */ /* 0x000fc60000000f00 */
[----:B------:R-:W-:Y:S01]  /*0600*/  FMUL R0, R0, R9 ;  /* 0x0000000900007220 */ /* 0x000fe20000400000 */
[----:B------:R-:W-:Y:S02]  /*0610*/  HFMA2 R9, -RZ, RZ, 0, 0 ;  /* 0x00000000ff097431 */ /* 0x000fe400000001ff */
[----:B------:R-:W-:Y:S02]  /*0620*/  IMAD.MOV.U32 R8, RZ, RZ, R14 ;  /* 0x000000ffff087224 */ /* 0x000fe400078e000e */
[----:B------:R-:W-:Y:S01]  /*0630*/  FFMA R15, R0, 0.5, R15 ;  /* 0x3f000000000f7823 */ /* 0x000fe2000000000f */
[----:B--2---:R-:W-:-:S13]  /*0640*/  FSETP.LT.AND P1, PT, R11, R12, PT ;  /* 0x0000000c0b00720b */ /* 0x004fda0003f21000 */
[----:B------:R-:W-:Y:S05]  /*0650*/  @!P0 BRA P1, `(.L_x_36) ;  /* 0xfffffffc00a08947 */ /* 0x000fea000083ffff */
.L_x_35:
[----:B------:R-:W-:Y:S05]  /*0660*/  BSYNC.RECONVERGENT B1 ;  /* 0x0000000000017941 */ /* 0x000fea0003800200 */
.L_x_34:
[----:B------:R-:W-:-:S13]  /*0670*/  ISETP.GE.AND P0, PT, R14, R17, PT ;  /* 0x000000110e00720c */ /* 0x000fda0003f06270 */
[----:B------:R-:W-:Y:S05]  /*0680*/  @P0 BRA `(.L_x_29) ;  /* 0x0000000000700947 */ /* 0x000fea0003800000 */
[----:B------:R-:W0:Y:S02]  /*0690*/  LDC.64 R2, c[0x0][0x398] ;  /* 0x0000e600ff027b82 */ /* 0x000e240000000a00 */
[----:B0-----:R-:W-:-:S06]  /*06a0*/  IMAD.WIDE.U32 R2, R13, 0x4, R2 ;  /* 0x000000040d027825 */ /* 0x001fcc00078e0002 */
[----:B------:R-:W2:Y:S01]  /*06b0*/  LDG.E R2, desc[UR4][R2.64] ;  /* 0x0000000402027981 */ /* 0x000ea2000c1e1900 */
[----:B------:R-:W-:-:S05]  /*06c0*/  IMAD.WIDE.U32 R16, R13, 0x4, R6 ;  /* 0x000000040d107825 */ /* 0x000fca00078e0006 */
[----:B------:R0:W5:Y:S01]  /*06d0*/  LDG.E R10, desc[UR4][R16.64] ;  /* 0x00000004100a7981 */ /* 0x000162000c1e1900 */
[----:B------:R-:W-:Y:S01]  /*06e0*/  BSSY.RECONVERGENT B1, `(.L_x_37) ;  /* 0x000000e000017945 */ /* 0x000fe20003800200 */
[----:B--2---:R-:W-:Y:S01]  /*06f0*/  FADD R3, -R2, R11 ;  /* 0x0000000b02037221 */ /* 0x004fe20000000100 */
[----:B------:R-:W-:-:S03]  /*0700*/  FADD R0, R12, -R2 ;  /* 0x800000020c007221 */ /* 0x000fc60000000000 */
[----:B------:R-:W1:Y:S08]  /*0710*/  MUFU.RCP R11, R3 ;  /* 0x00000003000b7308 */ /* 0x000e700000001000 */
[----:B------:R-:W2:Y:S01]  /*0720*/  FCHK P0, R0, R3 ;  /* 0x0000000300007302 */ /* 0x000ea20000000000 */
[----:B-1----:R-:W-:-:S04]  /*0730*/  FFMA R14, -R3, R11, 1 ;  /* 0x3f800000030e7423 */ /* 0x002fc8000000010b */
[----:B------:R-:W-:-:S04]  /*0740*/  FFMA R11, R11, R14, R11 ;  /* 0x0000000e0b0b7223 */ /* 0x000fc8000000000b */
[----:B------:R-:W-:-:S04]  /*0750*/  FFMA R12, R0, R11, RZ ;  /* 0x0000000b000c7223 */ /* 0x000fc800000000ff */
[----:B------:R-:W-:-:S04]  /*0760*/  FFMA R13, -R3, R12, R0 ;  /* 0x0000000c030d7223 */ /* 0x000fc80000000100 */
[----:B------:R-:W-:Y:S01]  /*0770*/  FFMA R11, R11, R13, R12 ;  /* 0x0000000d0b0b7223 */ /* 0x000fe2000000000c */
[----:B0-2---:R-:W-:Y:S06]  /*0780*/  @!P0 BRA `(.L_x_38) ;  /* 0x00000000000c8947 */ /* 0x005fec0003800000 */
[----:B------:R-:W-:-:S07]  /*0790*/  MOV R16, 0x7b0 ;  /* 0x000007b000107802 */ /* 0x000fce0000000f00 */
[----:B-----5:R-:W-:Y:S05]  /*07a0*/  CALL.REL.NOINC `($__internal_1_$__cuda_sm3x_div_rn_noftz_f32_slowpath) ;  /* 0x0000000000347944 */ /* 0x020fea0003c00000 */
[----:B------:R-:W-:-:S07]  /*07b0*/  IMAD.MOV.U32 R11, RZ, RZ, R2 ;  /* 0x000000ffff0b7224 */ /* 0x000fce00078e0002 */
.L_x_38:
[----:B------:R-:W-:Y:S05]  /*07c0*/  BSYNC.RECONVERGENT B1 ;  /* 0x0000000000017941 */ /* 0x000fea0003800200 */
.L_x_37:
[----:B------:R-:W-:-:S04]  /*07d0*/  LEA R2, P0, R8, R6, 0x2 ;  /* 0x0000000608027211 */ /* 0x000fc800078010ff */
[----:B------:R-:W-:-:S06]  /*07e0*/  LEA.HI.X R3, R8, R7, R9, 0x2, P0 ;  /* 0x0000000708037211 */ /* 0x000fcc00000f1409 */
[----:B------:R-:W2:Y:S02]  /*07f0*/  LDG.E R3, desc[UR4][R2.64] ;  /* 0x0000000402037981 */ /* 0x000ea4000c1e1900 */
[----:B--2--5:R-:W-:-:S04]  /*0800*/  FADD R7, -R10, R3 ;  /* 0x000000030a077221 */ /* 0x024fc80000000100 */
[----:B------:R-:W-:-:S04]  /*0810*/  FFMA R7, R7, R11, R10 ;  /* 0x0000000b07077223 */ /* 0x000fc8000000000a */
[----:B------:R-:W-:-:S04]  /*0820*/  FADD R7, R10, R7 ;  /* 0x000000070a077221 */ /* 0x000fc80000000000 */
[----:B------:R-:W-:-:S04]  /*0830*/  FMUL R0, R0, R7 ;  /* 0x0000000700007220 */ /* 0x000fc80000400000 */
[----:B------:R-:W-:-:S07]  /*0840*/  FFMA R15, R0, 0.5, R15 ;  /* 0x3f000000000f7823 */ /* 0x000fce000000000f */
.L_x_29:
[----:B0-----:R-:W-:Y:S05]  /*0850*/  BSYNC.RECONVERGENT B0 ;  /* 0x0000000000007941 */ /* 0x001fea0003800200 */
.L_x_28:
[----:B------:R-:W-:Y:S01]  /*0860*/  STG.E desc[UR4][R4.64], R15 ;  /* 0x0000000f04007986 */ /* 0x000fe2000c101904 */
[----:B------:R-:W-:Y:S05]  /*0870*/  EXIT ;  /* 0x000000000000794d */ /* 0x000fea0003800000 */
        .weak           $__internal_1_$__cuda_sm3x_div_rn_noftz_f32_slowpath
        .type           $__internal_1_$__cuda_sm3x_div_rn_noftz_f32_slowpath,@function
        .size           $__internal_1_$__cuda_sm3x_div_rn_noftz_f32_slowpath,(.L_x_173 - $__internal_1_$__cuda_sm3x_div_rn_noftz_f32_slowpath)
$__internal_1_$__cuda_sm3x_div_rn_noftz_f32_slowpath:
[----:B------:R-:W-:Y:S01]  /*0880*/  SHF.R.U32.HI R17, RZ, 0x17, R3 ;  /* 0x00000017ff117819 */ /* 0x000fe20000011603 */
[----:B------:R-:W-:Y:S01]  /*0890*/  BSSY.RECONVERGENT B3, `(.L_x_39) ;  /* 0x0000063000037945 */ /* 0x000fe20003800200 */
[--C-:B------:R-:W-:Y:S01]  /*08a0*/  SHF.R.U32.HI R2, RZ, 0x17, R0.reuse ;  /* 0x00000017ff027819 */ /* 0x100fe20000011600 */
[----:B------:R-:W-:Y:S01]  /*08b0*/  IMAD.MOV.U32 R20, RZ, RZ, R0 ;  /* 0x000000ffff147224 */ /* 0x000fe200078e0000 */
[----:B------:R-:W-:Y:S02]  /*08c0*/  LOP3.LUT R17, R17, 0xff, RZ, 0xc0, !PT ;  /* 0x000000ff11117812 */ /* 0x000fe400078ec0ff */
[----:B------:R-:W-:-:S03]  /*08d0*/  LOP3.LUT R2, R2, 0xff, RZ, 0xc0, !PT ;  /* 0x000000ff02027812 */ /* 0x000fc600078ec0ff */
[----:B------:R-:W-:Y:S01]  /*08e0*/  VIADD R22, R17, 0xffffffff ;  /* 0xffffffff11167836 */ /* 0x000fe20000000000 */
[----:B------:R-:W-:-:S04]  /*08f0*/  IADD3 R21, PT, PT, R2, -0x1, RZ ;  /* 0xffffffff02157810 */ /* 0x000fc80007ffe0ff */
        /* <DEDUP_REMOVED lines=22> */
[----:B------:R-:W-:Y:S01]  /*0a60*/  @P0 MOV R18, RZ ;  /* 0x000000ff00120202 */ /* 0x000fe20000000f00 */
[----:B------:R-:W-:Y:S02]  /*0a70*/  @!P0 IMAD.MOV.U32 R18, RZ, RZ, -0x40 ;  /* 0xffffffc0ff128424 */ /* 0x000fe400078e00ff */
[----:B------:R-:W-:Y:S01]  /*0a80*/  @!P0 FFMA R20, R0, 1.84467440737095516160e+19, RZ ;  /* 0x5f80000000148823 */ /* 0x000fe200000000ff */
[----:B------:R-:W-:Y:S02]  /*0a90*/  @!P1 FFMA R3, R3, 1.84467440737095516160e+19, RZ ;  /* 0x5f80000003039823 */ /* 0x000fe400000000ff */
[----:B------:R-:W-:-:S07]  /*0aa0*/  @!P1 IADD3 R18, PT, PT, R18, 0x40, RZ ;  /* 0x0000004012129810 */ /* 0x000fce0007ffe0ff */
.L_x_40:
[----:B------:R-:W-:Y:S01]  /*0ab0*/  LEA R22, R17, 0xc0800000, 0x17 ;  /* 0xc080000011167811 */ /* 0x000fe200078eb8ff */
[----:B------:R-:W-:Y:S01]  /*0ac0*/  BSSY.RECONVERGENT B4, `(.L_x_45) ;  /* 0x0000036000047945 */ /* 0x000fe20003800200 */
[----:B------:R-:W-:-:S03]  /*0ad0*/  IADD3 R21, PT, PT, R2, -0x7f, RZ ;  /* 0xffffff8102157810 */ /* 0x000fc60007ffe0ff */
[----:B------:R-:W-:Y:S02]  /*0ae0*/  IMAD.IADD R22, R3, 0x1, -R22 ;  /* 0x0000000103167824 */ /* 0x000fe400078e0a16 */
[C---:B------:R-:W-:Y:S01]  /*0af0*/  IMAD R2, R21.reuse, -0x800000, R20 ;  /* 0xff80000015027824 */ /* 0x040fe200078e0214 */
[----:B------:R-:W-:Y:S01]  /*0b00*/  IADD3 R21, PT, PT, R21, 0x7f, -R17 ;  /* 0x0000007f15157810 */ /* 0x000fe20007ffe811 */
[----:B------:R-:W0:Y:S01]  /*0b10*/  MUFU.RCP R24, R22 ;  /* 0x0000001600187308 */ /* 0x000e220000001000 */
[----:B------:R-:W-:-:S03]  /*0b20*/  FADD.FTZ R23, -R22, -RZ ;  /* 0x800000ff16177221 */ /* 0x000fc60000010100 */
[----:B------:R-:W-:Y:S02]  /*0b30*/  IMAD.IADD R21, R21, 0x1, R18 ;  /* 0x0000000115157824 */ /* 0x000fe400078e0212 */
[----:B0-----:R-:W-:-:S04]  /*0b40*/  FFMA R3, R24, R23, 1 ;  /* 0x3f80000018037423 */ /* 0x001fc80000000017 */
[----:B------:R-:W-:-:S04]  /*0b50*/  FFMA R3, R24, R3, R24 ;  /* 0x0000000318037223 */ /* 0x000fc80000000018 */
[----:B------:R-:W-:-:S04]  /*0b60*/  FFMA R20, R2, R3, RZ ;  /* 0x0000000302147223 */ /* 0x000fc800000000ff */
[----:B------:R-:W-:-:S04]  /*0b70*/  FFMA R24, R23, R20, R2 ;  /* 0x0000001417187223 */ /* 0x000fc80000000002 */
[----:B------:R-:W-:-:S04]  /*0b80*/  FFMA R20, R3, R24, R20 ;  /* 0x0000001803147223 */ /* 0x000fc80000000014 */
[----:B------:R-:W-:-:S04]  /*0b90*/  FFMA R23, R23, R20, R2 ;  /* 0x0000001417177223 */ /* 0x000fc80000000002 */
[----:B------:R-:W-:-:S05]  /*0ba0*/  FFMA R2, R3, R23, R20 ;  /* 0x0000001703027223 */ /* 0x000fca0000000014 */
[----:B------:R-:W-:-:S04]  /*0bb0*/  SHF.R.U32.HI R17, RZ, 0x17, R2 ;  /* 0x00000017ff117819 */ /* 0x000fc80000011602 */
[----:B------:R-:W-:-:S04]  /*0bc0*/  LOP3.LUT R17, R17, 0xff, RZ, 0xc0, !PT ;  /* 0x000000ff11117812 */ /* 0x000fc800078ec0ff */
[----:B------:R-:W-:-:S05]  /*0bd0*/  IADD3 R17, PT, PT, R17, R21, RZ ;  /* 0x0000001511117210 */ /* 0x000fca0007ffe0ff */
        /* <DEDUP_REMOVED lines=11> */
[C---:B------:R-:W-:Y:S02]  /*0c90*/  ISETP.NE.AND P2, PT, R17.reuse, RZ, PT ;  /* 0x000000ff1100720c */ /* 0x040fe40003f45270 */
[----:B------:R-:W-:Y:S02]  /*0ca0*/  ISETP.NE.AND P1, PT, R17, RZ, PT ;  /* 0x000000ff1100720c */ /* 0x000fe40003f25270 */
[----:B------:R-:W-:Y:S01]  /*0cb0*/  LOP3.LUT R21, R18, 0x7fffff, RZ, 0xc0, !PT ;  /* 0x007fffff12157812 */ /* 0x000fe200078ec0ff */
[CCC-:B------:R-:W-:Y:S01]  /*0cc0*/  FFMA.RP R18, R3.reuse, R23.reuse, R20.reuse ;  /* 0x0000001703127223 */ /* 0x1c0fe20000008014 */
[----:B------:R-:W-:Y:S01]  /*0cd0*/  FFMA.RM R3, R3, R23, R20 ;  /* 0x0000001703037223 */ /* 0x000fe20000004014 */
[----:B------:R-:W-:Y:S01]  /*0ce0*/  IADD3 R20, PT, PT, R17, 0x20, RZ ;  /* 0x0000002011147810 */ /* 0x000fe20007ffe0ff */
[----:B------:R-:W-:Y:S01]  /*0cf0*/  IMAD.MOV R17, RZ, RZ, -R17 ;  /* 0x000000ffff117224 */ /* 0x000fe200078e0a11 */
        /* <DEDUP_REMOVED lines=10> */
[----:B------:R-:W-:-:S04]  /*0da0*/  LOP3.LUT R3, R3, R18, RZ, 0xc0, !PT ;  /* 0x0000001203037212 */ /* 0x000fc800078ec0ff */
[----:B------:R-:W-:-:S04]  /*0db0*/  IADD3 R3, PT, PT, R20, R3, RZ ;  /* 0x0000000314037210 */ /* 0x000fc80007ffe0ff */
[----:B------:R-:W-:Y:S01]  /*0dc0*/  LOP3.LUT R2, R3, R2, RZ, 0xfc, !PT ;  /* 0x0000000203027212 */ /* 0x000fe200078efcff */
[----:B------:R-:W-:Y:S06]  /*0dd0*/  BRA `(.L_x_48) ;  /* 0x0000000000107947 */ /* 0x000fec0003800000 */
.L_x_47:
[----:B------:R-:W-:-:S04]  /*0de0*/  LOP3.LUT R2, R2, 0x80000000, RZ, 0xc0, !PT ;  /* 0x8000000002027812 */ /* 0x000fc800078ec0ff */
[----:B------:R-:W-:Y:S01]  /*0df0*/  LOP3.LUT R2, R2, 0x7f800000, RZ, 0xfc, !PT ;  /* 0x7f80000002027812 */ /* 0x000fe200078efcff */
[----:B------:R-:W-:Y:S06]  /*0e00*/  BRA `(.L_x_48) ;  /* 0x0000000000047947 */ /* 0x000fec0003800000 */
.L_x_46:
[----:B------:R-:W-:-:S07]  /*0e10*/  IMAD R2, R21, 0x800000, R2 ;  /* 0x0080000015027824 */ /* 0x000fce00078e0202 */
.L_x_48:
[----:B------:R-:W-:Y:S05]  /*0e20*/  BSYNC.RECONVERGENT B4 ;  /* 0x0000000000047941 */ /* 0x000fea0003800200 */
.L_x_45:
[----:B------:R-:W-:Y:S05]  /*0e30*/  BRA `(.L_x_49) ;  /* 0x0000000000207947 */ /* 0x000fea0003800000 */
.L_x_44:
[----:B------:R-:W-:-:S04]  /*0e40*/  LOP3.LUT R2, R3, 0x80000000, R20, 0x48, !PT ;  /* 0x8000000003027812 */ /* 0x000fc800078e4814 */
[----:B------:R-:W-:Y:S01]  /*0e50*/  LOP3.LUT R2, R2, 0x7f800000, RZ, 0xfc, !PT ;  /* 0x7f80000002027812 */ /* 0x000fe200078efcff */
[----:B------:R-:W-:Y:S06]  /*0e60*/  BRA `(.L_x_49) ;  /* 0x0000000000147947 */ /* 0x000fec0003800000 */
.L_x_43:
[----:B------:R-:W-:Y:S01]  /*0e70*/  LOP3.LUT R2, R3, 0x80000000, R20, 0x48, !PT ;  /* 0x8000000003027812 */ /* 0x000fe200078e4814 */
[----:B------:R-:W-:Y:S06]  /*0e80*/  BRA `(.L_x_49) ;  /* 0x00000000000c7947 */ /* 0x000fec0003800000 */
.L_x_42:
[----:B------:R-:W0:Y:S01]  /*0e90*/  MUFU.RSQ R2, -QNAN ;  /* 0xffc0000000027908 */ /* 0x000e220000001400 */
[----:B------:R-:W-:Y:S05]  /*0ea0*/  BRA `(.L_x_49) ;  /* 0x0000000000047947 */ /* 0x000fea0003800000 */
.L_x_41:
[----:B------:R-:W-:-:S07]  /*0eb0*/  FADD.FTZ R2, R0, R3 ;  /* 0x0000000300027221 */ /* 0x000fce0000010000 */
.L_x_49:
[----:B------:R-:W-:Y:S05]  /*0ec0*/  BSYNC.RECONVERGENT B3 ;  /* 0x0000000000037941 */ /* 0x000fea0003800200 */
.L_x_39:
[----:B------:R-:W-:-:S04]  /*0ed0*/  HFMA2 R17, -RZ, RZ, 0, 0 ;  /* 0x00000000ff117431 */ /* 0x000fc800000001ff */
[----:B0-----:R-:W-:Y:S05]  /*0ee0*/  RET.REL.NODEC R16 `(_Z15integrateBoundsPfS_S_S_) ;  /* 0xfffffff010447950 */ /* 0x001fea0003c3ffff */
.L_x_50:
        /* <DEDUP_REMOVED lines=9> */
.L_x_173:


//--------------------- .text._Z11integrateLRPfS_S_S_b --------------------------
	.section	.text._Z11integrateLRPfS_S_S_b,"ax",@progbits
	.align	128
        .global         _Z11integrateLRPfS_S_S_b
        .type           _Z11integrateLRPfS_S_S_b,@function
        .size           _Z11integrateLRPfS_S_S_b,(.L_x_174 - _Z11integrateLRPfS_S_S_b)
        .other          _Z11integrateLRPfS_S_S_b,@"STO_CUDA_ENTRY STV_DEFAULT"
_Z11integrateLRPfS_S_S_b:
.text._Z11integrateLRPfS_S_S_b:
        /* <DEDUP_REMOVED lines=8> */
[----:B------:R-:W0:Y:S01]  /*0080*/  LDC.64 R4, c[0x0][0x398] ;  /* 0x0000e600ff047b82 */ /* 0x000e220000000a00 */
[----:B------:R-:W1:Y:S01]  /*0090*/  LDCU.64 UR6, c[0x0][0x358] ;  /* 0x00006b00ff0677ac */ /* 0x000e620008000a00 */
[----:B------:R-:W2:Y:S06]  /*00a0*/  LDCU.U8 UR4, c[0x0][0x3a0] ;  /* 0x00007400ff0477ac */ /* 0x000eac0008000000 */
[----:B------:R-:W3:Y:S08]  /*00b0*/  LDC R3, c[0x3][RZ] ;  /* 0x00c00000ff037b82 */ /* 0x000ef00000000800 */
[----:B------:R-:W4:Y:S01]  /*00c0*/  LDC.64 R14, c[0x0][0x380] ;  /* 0x0000e000ff0e7b82 */ /* 0x000f220000000a00 */
[----:B0-----:R-:W-:-:S07]  /*00d0*/  IMAD.WIDE R6, R9, 0x4, R4 ;  /* 0x0000000409067825 */ /* 0x001fce00078e0204 */
[----:B------:R-:W0:Y:S01]  /*00e0*/  LDC.64 R12, c[0x0][0x388] ;  /* 0x0000e200ff0c7b82 */ /* 0x000e220000000a00 */
[----:B-1----:R1:W5:Y:S01]  /*00f0*/  LDG.E R0, desc[UR6][R6.64] ;  /* 0x0000000606007981 */ /* 0x002362000c1e1900 */
[----:B--2---:R-:W-:Y:S01]  /*0100*/  UPRMT UR4, UR4, 0x8880, URZ ;  /* 0x0000888004047896 */ /* 0x004fe200080000ff */
[----:B---3--:R-:W-:-:S03]  /*0110*/  IMAD R11, R9, R3, RZ ;  /* 0x00000003090b7224 */ /* 0x008fc600078e02ff */
[----:B------:R-:W-:Y:S01]  /*0120*/  UISETP.NE.AND UP0, UPT, UR4, URZ, UPT ;  /* 0x000000ff0400728c */ /* 0x000fe2000bf05270 */
[----:B----4-:R-:W-:-:S04]  /*0130*/  IMAD.WIDE R14, R11, 0x4, R14 ;  /* 0x000000040b0e7825 */ /* 0x010fc800078e020e */
[----:B0-----:R-:W-:-:S04]  /*0140*/  IMAD.WIDE R12, R9, 0x4, R12 ;  /* 0x00000004090c7825 */ /* 0x001fc800078e020c */
[----:B-1----:R-:W-:Y:S05]  /*0150*/  BRA.U UP0, `(.L_x_51) ;  /* 0x0000000500d47547 */ /* 0x002fea000b800000 */
[----:B------:R-:W-:Y:S01]  /*0160*/  BSSY.RECONVERGENT B0, `(.L_x_52) ;  /* 0x000000b000007945 */ /* 0x000fe20003800200 */
[----:B------:R-:W-:-:S07]  /*0170*/  IMAD.MOV.U32 R20, RZ, RZ, RZ ;  /* 0x000000ffff147224 */ /* 0x000fce00078e00ff */
.L_x_53:
[----:B------:R-:W-:-:S05]  /*0180*/  IMAD.WIDE.U32 R16, R20, 0x4, R4 ;  /* 0x0000000414107825 */ /* 0x000fca00078e0004 */
[----:B------:R-:W2:Y:S01]  /*0190*/  LDG.E R9, desc[UR6][R16.64] ;  /* 0x0000000610097981 */ /* 0x000ea2000c1e1900 */
[C---:B------:R-:W-:Y:S01]  /*01a0*/  ISETP.GE.AND P0, PT, R20.reuse, R3, PT ;  /* 0x000000031400720c */ /* 0x040fe20003f06270 */
[----:B------:R-:W-:Y:S01]  /*01b0*/  VIADD R6, R20, 0x1 ;  /* 0x0000000114067836 */ /* 0x000fe20000000000 */
[----:B------:R-:W-:Y:S01]  /*01c0*/  MOV R2, R20 ;  /* 0x0000001400027202 */ /* 0x000fe20000000f00 */
[----:B------:R-:W-:Y:S02]  /*01d0*/  IMAD.MOV.U32 R7, RZ, RZ, R20 ;  /* 0x000000ffff077224 */ /* 0x000fe400078e0014 */
[----:B------:R-:W-:Y:S01]  /*01e0*/  IMAD.MOV.U32 R20, RZ, RZ, R6 ;  /* 0x000000ffff147224 */ /* 0x000fe200078e0006 */
[----:B--2--5:R-:W-:-:S13]  /*01f0*/  FSETP.LT.AND P1, PT, R9, R0, PT ;  /* 0x000000000900720b */ /* 0x024fda0003f21000 */
[----:B------:R-:W-:Y:S05]  /*0200*/  @!P0 BRA P1, `(.L_x_53) ;  /* 0xfffffffc00dc8947 */ /* 0x000fea000083ffff */
[----:B------:R-:W-:Y:S05]  /*0210*/  BSYNC.RECONVERGENT B0 ;  /* 0x0000000000007941 */ /* 0x000fea0003800200 */
.L_x_52:
[----:B------:R-:W-:Y:S01]  /*0220*/  ISETP.GE.AND P0, PT, R2, R3, PT ;  /* 0x000000030200720c */ /* 0x000fe20003f06270 */
        /* <DEDUP_REMOVED lines=12> */
[C---:B------:R-:W-:Y:S01]  /*02f0*/  FADD R11, -R0.reuse, R9 ;  /* 0x00000009000b7221 */ /* 0x040fe20000000100 */
[--C-:B--2---:R-:W-:Y:S01]  /*0300*/  FADD R6, R9, -R23.reuse ;  /* 0x8000001709067221 */ /* 0x104fe20000000000 */
[----:B------:R-:W-:-:S03]  /*0310*/  FADD R23, R0, -R23 ;  /* 0x8000001700177221 */ /* 0x000fc60000000000 */
        /* <DEDUP_REMOVED lines=10> */
[----:B0----5:R-:W-:Y:S05]  /*03c0*/  CALL.REL.NOINC `($__internal_2_$__cuda_sm3x_div_rn_noftz_f32_slowpath) ;  /* 0x0000000800907944 */ /* 0x021fea0003c00000 */
[----:B------:R-:W-:-:S07]  /*03d0*/  MOV R4, R3 ;  /* 0x0000000300047202 */ /* 0x000fce0000000f00 */
.L_x_59:
[----:B0-----:R-:W-:Y:S05]  /*03e0*/  BSYNC.RECONVERGENT B2 ;  /* 0x0000000000027941 */ /* 0x001fea0003800200 */
.L_x_58:
[----:B------:R-:W2:Y:S02]  /*03f0*/  LDG.E R18, desc[UR6][R18.64] ;  /* 0x0000000612127981 */ /* 0x000ea4000c1e1900 */
[----:B--2--5:R-:W-:-:S04]  /*0400*/  FADD R0, -R21, R18 ;  /* 0x0000001215007221 */ /* 0x024fc80000000100 */
[----:B------:R-:W-:-:S04]  /*0410*/  FFMA R21, R0, R4, R21 ;  /* 0x0000000400157223 */ /* 0x000fc80000000015 */
[----:B------:R-:W-:-:S04]  /*0420*/  FADD R0, R18, R21 ;  /* 0x0000001512007221 */ /* 0x000fc80000000000 */
[----:B------:R-:W-:-:S04]  /*0430*/  FMUL R11, R11, R0 ;  /* 0x000000000b0b7220 */ /* 0x000fc80000400000 */
[----:B------:R-:W-:-:S07]  /*0440*/  FFMA R11, R11, 0.5, RZ ;  /* 0x3f0000000b0b7823 */ /* 0x000fce00000000ff */
.L_x_57:
[----:B0-----:R-:W-:Y:S05]  /*0450*/  BSYNC.RECONVERGENT B1 ;  /* 0x0000000000017941 */ /* 0x001fea0003800200 */
.L_x_56:
[----:B------:R0:W2:Y:S01]  /*0460*/  LDG.E R0, desc[UR6][R16.64+0x4] ;  /* 0x0000040610007981 */ /* 0x0000a2000c1e1900 */
[----:B------:R-:W1:Y:S01]  /*0470*/  LDC R3, c[0x3][RZ] ;  /* 0x00c00000ff037b82 */ /* 0x000e620000000800 */
[----:B------:R-:W-:Y:S01]  /*0480*/  BSSY.RECONVERGENT B1, `(.L_x_60) ;  /* 0x0000020000017945 */ /* 0x000fe20003800200 */
[----:B0-----:R-:W-:Y:S02]  /*0490*/  IMAD.MOV.U32 R16, RZ, RZ, R20 ;  /* 0x000000ffff107224 */ /* 0x001fe400078e0014 */
[----:B------:R-:W-:Y:S01]  /*04a0*/  IMAD.MOV.U32 R17, RZ, RZ, RZ ;  /* 0x000000ffff117224 */ /* 0x000fe200078e00ff */
[----:B-1----:R-:W-:-:S04]  /*04b0*/  ISETP.GE.AND P0, PT, R20, R3, PT ;  /* 0x000000031400720c */ /* 0x002fc80003f06270 */
[----:B--2---:R-:W-:-:S13]  /*04c0*/  FSETP.EQU.OR P0, PT, R0, +INF , P0 ;  /* 0x7f8000000000780b */ /* 0x004fda000070a400 */
[----:B------:R-:W-:Y:S05]  /*04d0*/  @P0 BRA `(.L_x_61) ;  /* 0x0000000000680947 */ /* 0x000fea0003800000 */
[----:B------:R-:W0:Y:S01]  /*04e0*/  LDC.64 R4, c[0x0][0x398] ;  /* 0x0000e600ff047b82 */ /* 0x000e220000000a00 */
[----:B------:R-:W-:-:S07]  /*04f0*/  MOV R19, R2 ;  /* 0x0000000200137202 */ /* 0x000fce0000000f00 */
.L_x_62:
[----:B0-----:R-:W-:-:S06]  /*0500*/  IMAD.WIDE.U32 R20, R19, 0x4, R4 ;  /* 0x0000000413147825 */ /* 0x001fcc00078e0004 */
[----:B------:R-:W2:Y:S01]  /*0510*/  LDG.E R21, desc[UR6][R20.64] ;  /* 0x0000000614157981 */ /* 0x000ea2000c1e1900 */
[C---:B------:R-:W-:Y:S01]  /*0520*/  IMAD.SHL.U32 R9, R16.reuse, 0x4, RZ ;  /* 0x0000000410097824 */ /* 0x040fe200078e00ff */
[----:B------:R-:W-:Y:S01]  /*0530*/  SHF.L.U64.HI R17, R16, 0x2, R17 ;  /* 0x0000000210117819 */ /* 0x000fe20000010211 */
[----:B------:R-:W-:-:S03]  /*0540*/  IMAD.WIDE.U32 R18, R19, 0x4, R14 ;  /* 0x0000000413127825 */ /* 0x000fc600078e000e */
        /* <DEDUP_REMOVED lines=8> */
[----:B------:R-:W-:-:S04]  /*05d0*/  IADD3 R20, PT, PT, R16, 0x1, RZ ;  /* 0x0000000110147810 */ /* 0x000fc80007ffe0ff */
[----:B------:R-:W-:Y:S01]  /*05e0*/  ISETP.GE.AND P0, PT, R20, R3, PT ;  /* 0x000000031400720c */ /* 0x000fe20003f06270 */
[----:B---3--:R-:W-:Y:S01]  /*05f0*/  FADD R2, R6, R19 ;  /* 0x0000001306027221 */ /* 0x008fe20000000000 */
[----:B------:R-:W-:-:S03]  /*0600*/  IMAD.MOV.U32 R19, RZ, RZ, R16 ;  /* 0x000000ffff137224 */ /* 0x000fc600078e0010 */
[----:B------:R-:W-:Y:S01]  /*0610*/  FMUL R10, R2, R17 ;  /* 0x00000011020a7220 */ /* 0x000fe20000400000 */
[----:B------:R-:W-:Y:S01]  /*0620*/  IMAD.MOV.U32 R2, RZ, RZ, R16 ;  /* 0x000000ffff027224 */ /* 0x000fe200078e0010 */
[----:B------:R-:W-:Y:S01]  /*0630*/  MOV R16, R20 ;  /* 0x0000001400107202 */ /* 0x000fe20000000f00 */
[----:B------:R-:W-:Y:S02]  /*0640*/  IMAD.MOV.U32 R17, RZ, RZ, RZ ;  /* 0x000000ffff117224 */ /* 0x000fe400078e00ff */
[----:B------:R-:W-:Y:S01]  /*0650*/  FFMA R11, R10, 0.5, R11 ;  /* 0x3f0000000a0b7823 */ /* 0x000fe2000000000b */
[----:B--2---:R-:W-:-:S13]  /*0660*/  FSETP.NE.AND P1, PT, R0, +INF , PT ;  /* 0x7f8000000000780b */ /* 0x004fda0003f25000 */
[----:B------:R-:W-:Y:S05]  /*0670*/  @!P0 BRA P1, `(.L_x_62) ;  /* 0xfffffffc00a08947 */ /* 0x000fea000083ffff */
.L_x_61:
[----:B------:R-:W-:Y:S05]  /*0680*/  BSYNC.RECONVERGENT B1 ;  /* 0x0000000000017941 */ /* 0x000fea0003800200 */
.L_x_60:
[----:B------:R-:W-:-:S13]  /*0690*/  ISETP.GE.AND P0, PT, R20, R3, PT ;  /* 0x000000031400720c */ /* 0x000fda0003f06270 */
[----:B------:R-:W-:Y:S05]  /*06a0*/  @P0 BRA `(.L_x_55) ;  /* 0x0000000000740947 */ /* 0x000fea0003800000 */
[----:B------:R-:W0:Y:S02]  /*06b0*/  LDC.64 R4, c[0x0][0x398] ;  /* 0x0000e600ff047b82 */ /* 0x000e240000000a00 */
[----:B0-----:R-:W-:-:S06]  /*06c0*/  IMAD.WIDE.U32 R4, R2, 0x4, R4 ;  /* 0x0000000402047825 */ /* 0x001fcc00078e0004 */
[----:B------:R-:W2:Y:S01]  /*06d0*/  LDG.E R5, desc[UR6][R4.64] ;  /* 0x0000000604057981 */ /* 0x000ea2000c1e1900 */
[----:B------:R-:W-:-:S06]  /*06e0*/  IMAD.WIDE.U32 R18, R2, 0x4, R14 ;  /* 0x0000000402127825 */ /* 0x000fcc00078e000e */
[----:B------:R0:W5:Y:S01]  /*06f0*/  LDG.E R18, desc[UR6][R18.64] ;  /* 0x0000000612127981 */ /* 0x000162000c1e1900 */
[----:B------:R-:W-:Y:S01]  /*0700*/  BSSY.RECONVERGENT B1, `(.L_x_63) ;  /* 0x000000f000017945 */ /* 0x000fe20003800200 */
[C---:B--2---:R-:W-:Y:S01]  /*0710*/  FADD R7, -R5.reuse, R0 ;  /* 0x0000000005077221 */ /* 0x044fe20000000100 */
[----:B------:R-:W-:-:S03]  /*0720*/  FADD R2, -R5, +INF ;  /* 0x7f80000005027421 */ /* 0x000fc60000000100 */
        /* <DEDUP_REMOVED lines=8> */
[----:B------:R-:W-:Y:S01]  /*07b0*/  IMAD.MOV.U32 R0, RZ, RZ, R7 ;  /* 0x000000ffff007224 */ /* 0x000fe200078e0007 */
[----:B------:R-:W-:Y:S02]  /*07c0*/  MOV R23, R2 ;  /* 0x0000000200177202 */ /* 0x000fe40000000f00 */
[----:B------:R-:W-:-:S07]  /*07d0*/  MOV R4, 0x7f0 ;  /* 0x000007f000047802 */ /* 0x000fce0000000f00 */
[----:B-----5:R-:W-:Y:S05]  /*07e0*/  CALL.REL.NOINC `($__internal_2_$__cuda_sm3x_div_rn_noftz_f32_slowpath) ;  /* 0x0000000400887944 */ /* 0x020fea0003c00000 */
.L_x_64:
[----:B------:R-:W-:Y:S05]  /*07f0*/  BSYNC.RECONVERGENT B1 ;  /* 0x0000000000017941 */ /* 0x000fea0003800200 */
.L_x_63:
        /* <DEDUP_REMOVED lines=8> */
.L_x_55:
[----:B0-----:R-:W-:Y:S05]  /*0880*/  BSYNC.RECONVERGENT B0 ;  /* 0x0000000000007941 */ /* 0x001fea0003800200 */
.L_x_54:
[----:B------:R-:W-:Y:S01]  /*0890*/  STG.E desc[UR6][R12.64], R11 ;  /* 0x0000000b0c007986 */ /* 0x000fe2000c101906 */
[----:B------:R-:W-:Y:S05]  /*08a0*/  EXIT ;  /* 0x000000000000794d */ /* 0x000fea0003800000 */
.L_x_51:
[----:B------:R-:W-:Y:S01]  /*08b0*/  ISETP.GE.AND P0, PT, R3, 0x1, PT ;  /* 0x000000010300780c */ /* 0x000fe20003f06270 */
[----:B------:R-:W-:-:S12]  /*08c0*/  IMAD.MOV.U32 R11, RZ, RZ, RZ ;  /* 0x000000ffff0b7224 */ /* 0x000fd800078e00ff */
[----:B------:R-:W-:Y:S05]  /*08d0*/  @!P0 BRA `(.L_x_65) ;  /* 0x0000000400448947 */ /* 0x000fea0003800000 */
[----:B------:R-:W0:Y:S01]  /*08e0*/  LDC.64 R4, c[0x0][0x398] ;  /* 0x0000e600ff047b82 */ /* 0x000e220000000a00 */
[----:B------:R-:W-:Y:S01]  /*08f0*/  ISETP.NE.AND P0, PT, R3, 0x1, PT ;  /* 0x000000010300780c */ /* 0x000fe20003f05270 */
[----:B------:R-:W1:Y:S01]  /*0900*/  LDCU.64 UR4, c[0x0][0x398] ;  /* 0x00007300ff0477ac */ /* 0x000e620008000a00 */
[----:B0-----:R-:W2:Y:S01]  /*0910*/  LDG.E R5, desc[UR6][R4.64+0x4] ;  /* 0x0000040604057981 */ /* 0x001ea2000c1e1900 */
[----:B------:R-:W-:Y:S01]  /*0920*/  BSSY.RECONVERGENT B0, `(.L_x_66) ;  /* 0x0000027000007945 */ /* 0x000fe20003800200 */
[----:B------:R-:W-:Y:S02]  /*0930*/  HFMA2 R11, -RZ, RZ, 0, 0 ;  /* 0x00000000ff0b7431 */ /* 0x000fe400000001ff */
[----:B------:R-:W-:Y:S01]  /*0940*/  IMAD.MOV.U32 R2, RZ, RZ, 0x1 ;  /* 0x00000001ff027424 */ /* 0x000fe200078e00ff */
[----:B------:R-:W-:Y:S01]  /*0950*/  MOV R18, 0x1 ;  /* 0x0000000100127802 */ /* 0x000fe20000000f00 */
[----:B------:R-:W-:Y:S02]  /*0960*/  IMAD.MOV.U32 R6, RZ, RZ, RZ ;  /* 0x000000ffff067224 */ /* 0x000fe400078e00ff */
[----:B------:R-:W-:-:S02]  /*0970*/  IMAD.MOV.U32 R21, RZ, RZ, RZ ;  /* 0x000000ffff157224 */ /* 0x000fc400078e00ff */
[----:B------:R-:W-:Y:S01]  /*0980*/  IMAD.MOV.U32 R19, RZ, RZ, 0x0 ;  /* 0x00000000ff137424 */ /* 0x000fe200078e00ff */
[----:B--2--5:R-:W-:-:S13]  /*0990*/  FSETP.GEU.OR P0, PT, R5, R0, !P0 ;  /* 0x000000000500720b */ /* 0x024fda000470e400 */
[----:B-1----:R-:W-:Y:S05]  /*09a0*/  @P0 BRA `(.L_x_67) ;  /* 0x0000000000780947 */ /* 0x002fea0003800000 */
[----:B------:R-:W-:Y:S01]  /*09b0*/  CS2R R10, SRZ ;  /* 0x00000000000a7805 */ /* 0x000fe2000001ff00 */
[----:B------:R-:W-:Y:S01]  /*09c0*/  IMAD.MOV.U32 R16, RZ, RZ, RZ ;  /* 0x000000ffff107224 */ /* 0x000fe200078e00ff */
[----:B------:R-:W-:Y:S01]  /*09d0*/  MOV R18, 0x1 ;  /* 0x0000000100127802 */ /* 0x000fe20000000f00 */
[----:B------:R-:W-:-:S07]  /*09e0*/  IMAD.MOV.U32 R19, RZ, RZ, 0x0 ;  /* 0x00000000ff137424 */ /* 0x000fce00078e00ff */
.L_x_68:
[C---:B------:R-:W-:Y:S01]  /*09f0*/  IMAD.SHL.U32 R8, R10.reuse, 0x4, RZ ;  /* 0x000000040a087824 */ /* 0x040fe200078e00ff */
[----:B------:R-:W-:-:S04]  /*0a00*/  SHF.L.U64.HI R2, R10, 0x2, R16 ;  /* 0x000000020a027819 */ /* 0x000fc80000010210 */
[----:B------:R-:W-:Y:S02]  /*0a10*/  LOP3.LUT R8, R8, 0xfffffffc, RZ, 0xc0, !PT ;  /* 0xfffffffc08087812 */ /* 0x000fe400078ec0ff */
[----:B------:R-:W-:Y:S02]  /*0a20*/  LOP3.LUT R2, R2, 0x3, RZ, 0xc0, !PT ;  /* 0x0000000302027812 */ /* 0x000fe400078ec0ff */
[----:B------:R-:W-:-:S04]  /*0a30*/  IADD3 R8, P0, PT, R8, UR4, RZ ;  /* 0x0000000408087c10 */ /* 0x000fc8000ff1e0ff */
[----:B------:R-:W-:-:S05]  /*0a40*/  IADD3.X R9, PT, PT, R2, UR5, RZ, P0, !PT ;  /* 0x0000000502097c10 */ /* 0x000fca00087fe4ff */
[----:B------:R-:W2:Y:S01]  /*0a50*/  LDG.E R4, desc[UR6][R8.64] ;  /* 0x0000000608047981 */ /* 0x000ea2000c1e1900 */
[----:B------:R-:W-:-:S04]  /*0a60*/  LEA R6, P0, R18, R14, 0x2 ;  /* 0x0000000e12067211 */ /* 0x000fc800078010ff */
[----:B------:R-:W-:-:S05]  /*0a70*/  LEA.HI.X R7, R18, R15, R19, 0x2, P0 ;  /* 0x0000000f12077211 */ /* 0x000fca00000f1413 */
[----:B------:R-:W3:Y:S04]  /*0a80*/  LDG.E R2, desc[UR6][R6.64] ;  /* 0x0000000606027981 */ /* 0x000ee8000c1e1900 */
[----:B------:R0:W3:Y:S01]  /*0a90*/  LDG.E R17, desc[UR6][R6.64+-0x4] ;  /* 0xfffffc0606117981 */ /* 0x0000e2000c1e1900 */
[----:B--2---:R-:W-:-:S03]  /*0aa0*/  FADD R4, -R4, R5 ;  /* 0x0000000504047221 */ /* 0x004fc60000000100 */
[----:B------:R-:W2:Y:S01]  /*0ab0*/  LDG.E R5, desc[UR6][R8.64+0x8] ;  /* 0x0000080608057981 */ /* 0x000ea2000c1e1900 */
[----:B------:R-:W-:Y:S01]  /*0ac0*/  IMAD.MOV.U32 R16, RZ, RZ, R19 ;  /* 0x000000ffff107224 */ /* 0x000fe200078e0013 */
[----:B------:R-:W-:Y:S01]  /*0ad0*/  MOV R21, R19 ;  /* 0x0000001300157202 */ /* 0x000fe20000000f00 */
[----:B------:R-:W-:Y:S02]  /*0ae0*/  HFMA2 R19, -RZ, RZ, 0, 0 ;  /* 0x00000000ff137431 */ /* 0x000fe400000001ff */
[--C-:B------:R-:W-:Y:S02]  /*0af0*/  IMAD.MOV.U32 R10, RZ, RZ, R18.reuse ;  /* 0x000000ffff0a7224 */ /* 0x100fe400078e0012 */
[----:B0-----:R-:W-:Y:S02]  /*0b00*/  IMAD.MOV.U32 R6, RZ, RZ, R18 ;  /* 0x000000ffff067224 */ /* 0x001fe400078e0012 */
[----:B---3--:R-:W-:Y:S01]  /*0b10*/  FADD R17, R2, R17 ;  /* 0x0000001102117221 */ /* 0x008fe20000000000 */
[----:B------:R-:W-:-:S03]  /*0b20*/  IADD3 R2, PT, PT, R18, 0x1, RZ ;  /* 0x0000000112027810 */ /* 0x000fc60007ffe0ff */
[----:B------:R-:W-:Y:S01]  /*0b30*/  FMUL R4, R17, R4 ;  /* 0x0000000411047220 */ /* 0x000fe20000400000 */
[----:B------:R-:W-:Y:S01]  /*0b40*/  ISETP.GE.AND P0, PT, R2, R3, PT ;  /* 0x000000030200720c */ /* 0x000fe20003f06270 */
[----:B------:R-:W-:Y:S02]  /*0b50*/  IMAD.MOV.U32 R18, RZ, RZ, R2 ;  /* 0x000000ffff127224 */ /* 0x000fe400078e0002 */
[----:B------:R-:W-:Y:S01]  /*0b60*/  FFMA R11, R4, 0.5, R11 ;  /* 0x3f000000040b7823 */ /* 0x000fe2000000000b */
[----:B--2---:R-:W-:-:S13]  /*0b70*/  FSETP.LT.AND P1, PT, R5, R0, PT ;  /* 0x000000000500720b */ /* 0x004fda0003f21000 */
[----:B------:R-:W-:Y:S05]  /*0b80*/  @!P0 BRA P1, `(.L_x_68) ;  /* 0xfffffffc00988947 */ /* 0x000fea000083ffff */
.L_x_67:
[----:B------:R-:W-:Y:S05]  /*0b90*/  BSYNC.RECONVERGENT B0 ;  /* 0x0000000000007941 */ /* 0x000fea0003800200 */
.L_x_66:
[----:B------:R-:W-:Y:S01]  /*0ba0*/  ISETP.GE.AND P0, PT, R2, R3, PT ;  /* 0x000000030200720c */ /* 0x000fe20003f06270 */
[----:B------:R-:W-:-:S12]  /*0bb0*/  BSSY.RECONVERGENT B0, `(.L_x_65) ;  /* 0x0000023000007945 */ /* 0x000fd80003800200 */
[----:B------:R-:W-:Y:S05]  /*0bc0*/  @P0 BRA `(.L_x_69) ;  /* 0x0000000000840947 */ /* 0x000fea0003800000 */
[----:B------:R-:W0:Y:S01]  /*0bd0*/  LDCU.64 UR4, c[0x0][0x398] ;  /* 0x00007300ff0477ac */ /* 0x000e220008000a00 */
[C---:B------:R-:W-:Y:S01]  /*0be0*/  IMAD.SHL.U32 R17, R6.reuse, 0x4, RZ ;  /* 0x0000000406117824 */ /* 0x040fe200078e00ff */
[----:B------:R-:W-:-:S04]  /*0bf0*/  SHF.L.U64.HI R3, R6, 0x2, R21 ;  /* 0x0000000206037819 */ /* 0x000fc80000010215 */
[----:B0-----:R-:W-:-:S04]  /*0c00*/  IADD3 R6, P0, PT, R17, UR4, RZ ;  /* 0x0000000411067c10 */ /* 0x001fc8000ff1e0ff */
[----:B------:R-:W-:-:S05]  /*0c10*/  IADD3.X R7, PT, PT, R3, UR5, RZ, P0, !PT ;  /* 0x0000000503077c10 */ /* 0x000fca00087fe4ff */
[----:B------:R-:W2:Y:S01]  /*0c20*/  LDG.E R6, desc[UR6][R6.64] ;  /* 0x0000000606067981 */ /* 0x000ea2000c1e1900 */
[----:B------:R-:W-:-:S05]  /*0c30*/  IADD3 R16, P0, PT, R14, R17, RZ ;  /* 0x000000110e107210 */ /* 0x000fca0007f1e0ff */
[----:B------:R-:W-:-:S05]  /*0c40*/  IMAD.X R17, R15, 0x1, R3, P0 ;  /* 0x000000010f117824 */ /* 0x000fca00000e0603 */
        /* <DEDUP_REMOVED lines=12> */
[----:B------:R-:W-:Y:S01]  /*0d10*/  MOV R0, R5 ;  /* 0x0000000500007202 */ /* 0x000fe20000000f00 */
[----:B------:R-:W-:Y:S01]  /*0d20*/  IMAD.MOV.U32 R23, RZ, RZ, R2 ;  /* 0x000000ffff177224 */ /* 0x000fe200078e0002 */
[----:B------:R-:W-:-:S07]  /*0d30*/  MOV R4, 0xd50 ;  /* 0x00000d5000047802 */ /* 0x000fce0000000f00 */
[----:B-----5:R-:W-:Y:S05]  /*0d40*/  CALL.REL.NOINC `($__internal_2_$__cuda_sm3x_div_rn_noftz_f32_slowpath) ;  /* 0x0000000000307944 */ /* 0x020fea0003c00000 */
.L_x_71:
[----:B------:R-:W-:Y:S05]  /*0d50*/  BSYNC.RECONVERGENT B1 ;  /* 0x0000000000017941 */ /* 0x000fea0003800200 */
.L_x_70:
        /* <DEDUP_REMOVED lines=8> */
.L_x_69:
[----:B------:R-:W-:Y:S05]  /*0de0*/  BSYNC.RECONVERGENT B0 ;  /* 0x0000000000007941 */ /* 0x000fea0003800200 */
.L_x_65:
[----:B------:R-:W-:Y:S01]  /*0df0*/  STG.E desc[UR6][R12.64], R11 ;  /* 0x0000000b0c007986 */ /* 0x000fe2000c101906 */
[----:B------:R-:W-:Y:S05]  /*0e00*/  EXIT ;  /* 0x000000000000794d */ /* 0x000fea0003800000 */
        .weak           $__internal_2_$__cuda_sm3x_div_rn_noftz_f32_slowpath
        .type           $__internal_2_$__cuda_sm3x_div_rn_noftz_f32_slowpath,@function
        .size           $__internal_2_$__cuda_sm3x_div_rn_noftz_f32_slowpath,(.L_x_174 - $__internal_2_$__cuda_sm3x_div_rn_noftz_f32_slowpath)
$__internal_2_$__cuda_sm3x_div_rn_noftz_f32_slowpath:
[----:B------:R-:W-:Y:S01]  /*0e10*/  SHF.R.U32.HI R3, RZ, 0x17, R0 ;  /* 0x00000017ff037819 */ /* 0x000fe20000011600 */
[----:B------:R-:W-:Y:S01]  /*0e20*/  BSSY.RECONVERGENT B3, `(.L_x_72) ;  /* 0x0000064000037945 */ /* 0x000fe20003800200 */
[----:B------:R-:W-:Y:S02]  /*0e30*/  SHF.R.U32.HI R6, RZ, 0x17, R23 ;  /* 0x00000017ff067819 */ /* 0x000fe40000011617 */
[----:B------:R-:W-:Y:S02]  /*0e40*/  LOP3.LUT R3, R3, 0xff, RZ, 0xc0, !PT ;  /* 0x000000ff03037812 */ /* 0x000fe400078ec0ff */
[----:B------:R-:W-:Y:S02]  /*0e50*/  LOP3.LUT R6, R6, 0xff, RZ, 0xc0, !PT ;  /* 0x000000ff06067812 */ /* 0x000fe400078ec0ff */
[----:B------:R-:W-:-:S03]  /*0e60*/  IADD3 R7, PT, PT, R3, -0x1, RZ ;  /* 0xffffffff03077810 */ /* 0x000fc60007ffe0ff */
[----:B------:R-:W-:Y:S01]  /*0e70*/  VIADD R5, R6, 0xffffffff ;  /* 0xffffffff06057836 */ /* 0x000fe20000000000 */
[----:B------:R-:W-:-:S04]  /*0e80*/  ISETP.GT.U32.AND P0, PT, R7, 0xfd, PT ;  /* 0x000000fd0700780c */ /* 0x000fc80003f04070 */
[----:B------:R-:W-:-:S13]  /*0e90*/  ISETP.GT.U32.OR P0, PT, R5, 0xfd, P0 ;  /* 0x000000fd0500780c */ /* 0x000fda0000704470 */
[----:B------:R-:W-:Y:S01]  /*0ea0*/  @!P0 MOV R5, RZ ;  /* 0x000000ff00058202 */ /* 0x000fe20000000f00 */
        /* <DEDUP_REMOVED lines=17> */
[----:B------:R-:W-:-:S05]  /*0fc0*/  VIADD R5, R6, 0xffffffff ;  /* 0xffffffff06057836 */ /* 0x000fca0000000000 */
[----:B------:R-:W-:Y:S02]  /*0fd0*/  ISETP.GE.AND P0, PT, R5, RZ, PT ;  /* 0x000000ff0500720c */ /* 0x000fe40003f06270 */
[----:B------:R-:W-:-:S04]  /*0fe0*/  IADD3 R5, PT, PT, R3, -0x1, RZ ;  /* 0xffffffff03057810 */ /* 0x000fc80007ffe0ff */
[----:B------:R-:W-:-:S07]  /*0ff0*/  ISETP.GE.AND P1, PT, R5, RZ, PT ;  /* 0x000000ff0500720c */ /* 0x000fce0003f26270 */
[----:B------:R-:W-:Y:S01]  /*1000*/  @P0 IMAD.MOV.U32 R5, RZ, RZ, RZ ;  /* 0x000000ffff050224 */ /* 0x000fe200078e00ff */
[----:B------:R-:W-:Y:S01]  /*1010*/  @!P0 MOV R5, 0xffffffc0 ;  /* 0xffffffc000058802 */ /* 0x000fe20000000f00 */
[----:B------:R-:W-:-:S04]  /*1020*/  @!P0 FFMA R23, R23, 1.84467440737095516160e+19, RZ ;  /* 0x5f80000017178823 */ /* 0x000fc800000000ff */
[----:B------:R-:W-:Y:S01]  /*1030*/  @!P1 FFMA R0, R0, 1.84467440737095516160e+19, RZ ;  /* 0x5f80000000009823 */ /* 0x000fe200000000ff */
[----:B------:R-:W-:-:S07]  /*1040*/  @!P1 VIADD R5, R5, 0x40 ;  /* 0x0000004005059836 */ /* 0x000fce0000000000 */
.L_x_73:
[----:B------:R-:W-:Y:S01]  /*1050*/  LEA R7, R3, 0xc0800000, 0x17 ;  /* 0xc080000003077811 */ /* 0x000fe200078eb8ff */
[----:B------:R-:W-:Y:S01]  /*1060*/  VIADD R6, R6, 0xffffff81 ;  /* 0xffffff8106067836 */ /* 0x000fe20000000000 */
[----:B------:R-:W-:Y:S02]  /*1070*/  BSSY.RECONVERGENT B4, `(.L_x_78) ;  /* 0x0000035000047945 */ /* 0x000fe40003800200 */
[----:B------:R-:W-:Y:S01]  /*1080*/  IADD3 R22, PT, PT, -R7, R0, RZ ;  /* 0x0000000007167210 */ /* 0x000fe20007ffe1ff */
[C---:B------:R-:W-:Y:S01]  /*1090*/  IMAD R0, R6.reuse, -0x800000, R23 ;  /* 0xff80000006007824 */ /* 0x040fe200078e0217 */
[----:B------:R-:W-:Y:S02]  /*10a0*/  IADD3 R6, PT, PT, R6, 0x7f, -R3 ;  /* 0x0000007f06067810 */ /* 0x000fe40007ffe803 */
[----:B------:R-:W0:Y:S01]  /*10b0*/  MUFU.RCP R8, R22 ;  /* 0x0000001600087308 */ /* 0x000e220000001000 */
[----:B------:R-:W-:Y:S01]  /*10c0*/  FADD.FTZ R7, -R22, -RZ ;  /* 0x800000ff16077221 */ /* 0x000fe20000010100 */
[----:B------:R-:W-:-:S03]  /*10d0*/  IADD3 R5, PT, PT, R6, R5, RZ ;  /* 0x0000000506057210 */ /* 0x000fc60007ffe0ff */
        /* <DEDUP_REMOVED lines=9> */
[----:B------:R-:W-:-:S05]  /*1170*/  IMAD.IADD R3, R6, 0x1, R5 ;  /* 0x0000000106037824 */ /* 0x000fca00078e0205 */
[----:B------:R-:W-:-:S04]  /*1180*/  IADD3 R6, PT, PT, R3, -0x1, RZ ;  /* 0xffffffff03067810 */ /* 0x000fc80007ffe0ff */
        /* <DEDUP_REMOVED lines=11> */
[CCC-:B------:R-:W-:Y:S01]  /*1240*/  FFMA.RP R6, R9.reuse, R7.reuse, R10.reuse ;  /* 0x0000000709067223 */ /* 0x1c0fe2000000800a */
[----:B------:R-:W-:Y:S01]  /*1250*/  FFMA.RM R7, R9, R7, R10 ;  /* 0x0000000709077223 */ /* 0x000fe2000000400a */
[----:B------:R-:W-:Y:S02]  /*1260*/  ISETP.NE.AND P2, PT, R3, RZ, PT ;  /* 0x000000ff0300720c */ /* 0x000fe40003f45270 */
[----:B------:R-:W-:Y:S02]  /*1270*/  LOP3.LUT R5, R5, 0x7fffff, RZ, 0xc0, !PT ;  /* 0x007fffff05057812 */ /* 0x000fe400078ec0ff */
[----:B------:R-:W-:Y:S02]  /*1280*/  ISETP.NE.AND P1, PT, R3, RZ, PT ;  /* 0x000000ff0300720c */ /* 0x000fe40003f25270 */
[----:B------:R-:W-:-:S02]  /*1290*/  LOP3.LUT R5, R5, 0x800000, RZ, 0xfc, !PT ;  /* 0x0080000005057812 */ /* 0x000fc400078efcff */
[----:B------:R-:W-:Y:S02]  /*12a0*/  IADD3 R3, PT, PT, -R3, RZ, RZ ;  /* 0x000000ff03037210 */ /* 0x000fe40007ffe1ff */
[----:B------:R-:W-:Y:S02]  /*12b0*/  SHF.L.U32 R8, R5, R8, RZ ;  /* 0x0000000805087219 */ /* 0x000fe400000006ff */
[----:B------:R-:W-:Y:S02]  /*12c0*/  FSETP.NEU.FTZ.AND P0, PT, R6, R7, PT ;  /* 0x000000070600720b */ /* 0x000fe40003f1d000 */
[----:B------:R-:W-:Y:S02]  /*12d0*/  SEL R6, R3, RZ, P2 ;  /* 0x000000ff03067207 */ /* 0x000fe40001000000 */
[----:B------:R-:W-:Y:S02]  /*12e0*/  ISETP.NE.AND P1, PT, R8, RZ, P1 ;  /* 0x000000ff0800720c */ /* 0x000fe40000f25270 */
[----:B------:R-:W-:-:S02]  /*12f0*/  SHF.R.U32.HI R6, RZ, R6, R5 ;  /* 0x00000006ff067219 */ /* 0x000fc40000011605 */
[----:B------:R-:W-:Y:S02]  /*1300*/  PLOP3.LUT P0, PT, P0, P1, PT, 0xf8, 0x8f ;  /* 0x00000000008f781c */ /* 0x000fe40000703f70 */
[----:B------:R-:W-:Y:S02]  /*1310*/  SHF.R.U32.HI R8, RZ, 0x1, R6 ;  /* 0x00000001ff087819 */ /* 0x000fe40000011606 */
[----:B------:R-:W-:-:S04]  /*1320*/  SEL R3, RZ, 0x1, !P0 ;  /* 0x00000001ff037807 */ /* 0x000fc80004000000 */
[----:B------:R-:W-:-:S04]  /*1330*/  LOP3.LUT R3, R3, 0x1, R8, 0xf8, !PT ;  /* 0x0000000103037812 */ /* 0x000fc800078ef808 */
[----:B------:R-:W-:-:S05]  /*1340*/  LOP3.LUT R3, R3, R6, RZ, 0xc0, !PT ;  /* 0x0000000603037212 */ /* 0x000fca00078ec0ff */
[----:B------:R-:W-:-:S05]  /*1350*/  IMAD.IADD R3, R8, 0x1, R3 ;  /* 0x0000000108037824 */ /* 0x000fca00078e0203 */
[----:B------:R-:W-:Y:S01]  /*1360*/  LOP3.LUT R0, R3, R0, RZ, 0xfc, !PT ;  /* 0x0000000003007212 */ /* 0x000fe200078efcff */
[----:B------:R-:W-:Y:S06]  /*1370*/  BRA `(.L_x_81) ;  /* 0x0000000000107947 */ /* 0x000fec0003800000 */
.L_x_80:
[----:B------:R-:W-:-:S04]  /*1380*/  LOP3.LUT R0, R0, 0x80000000, RZ, 0xc0, !PT ;  /* 0x8000000000007812 */ /* 0x000fc800078ec0ff */
[----:B------:R-:W-:Y:S01]  /*1390*/  LOP3.LUT R0, R0, 0x7f800000, RZ, 0xfc, !PT ;  /* 0x7f80000000007812 */ /* 0x000fe200078efcff */
[----:B------:R-:W-:Y:S06]  /*13a0*/  BRA `(.L_x_81) ;  /* 0x0000000000047947 */ /* 0x000fec0003800000 */
.L_x_79:
[----:B------:R-:W-:-:S07]  /*13b0*/  LEA R0, R5, R0, 0x17 ;  /* 0x0000000005007211 */ /* 0x000fce00078eb8ff */
.L_x_81:
[----:B------:R-:W-:Y:S05]  /*13c0*/  BSYNC.RECONVERGENT B4 ;  /* 0x0000000000047941 */ /* 0x000fea0003800200 */
.L_x_78:
[----:B------:R-:W-:Y:S05]  /*13d0*/  BRA `(.L_x_82) ;  /* 0x0000000000207947 */ /* 0x000fea0003800000 */
.L_x_77:
[----:B------:R-:W-:-:S04]  /*13e0*/  LOP3.LUT R0, R0, 0x80000000, R23, 0x48, !PT ;  /* 0x8000000000007812 */ /* 0x000fc800078e4817 */
[----:B------:R-:W-:Y:S01]  /*13f0*/  LOP3.LUT R0, R0, 0x7f800000, RZ, 0xfc, !PT ;  /* 0x7f80000000007812 */ /* 0x000fe200078efcff */
[----:B------:R-:W-:Y:S06]  /*1400*/  BRA `(.L_x_82) ;  /* 0x0000000000147947 */ /* 0x000fec0003800000 */
.L_x_76:
[----:B------:R-:W-:Y:S01]  /*1410*/  LOP3.LUT R0, R0, 0x80000000, R23, 0x48, !PT ;  /* 0x8000000000007812 */ /* 0x000fe200078e4817 */
[----:B------:R-:W-:Y:S06]  /*1420*/  BRA `(.L_x_82) ;  /* 0x00000000000c7947 */ /* 0x000fec0003800000 */
.L_x_75:
[----:B------:R-:W0:Y:S01]  /*1430*/  MUFU.RSQ R0, -QNAN ;  /* 0xffc0000000007908 */ /* 0x000e220000001400 */
[----:B------:R-:W-:Y:S05]  /*1440*/  BRA `(.L_x_82) ;  /* 0x0000000000047947 */ /* 0x000fea0003800000 */
.L_x_74:
[----:B------:R-:W-:-:S07]  /*1450*/  FADD.FTZ R0, R23, R0 ;  /* 0x0000000017007221 */ /* 0x000fce0000010000 */
.L_x_82:
[----:B------:R-:W-:Y:S05]  /*1460*/  BSYNC.RECONVERGENT B3 ;  /* 0x0000000000037941 */ /* 0x000fea0003800200 */
.L_x_72:
[----:B------:R-:W-:Y:S02]  /*1470*/  HFMA2 R5, -RZ, RZ, 0, 0 ;  /* 0x00000000ff057431 */ /* 0x000fe400000001ff */
[----:B0-----:R-:W-:Y:S02]  /*1480*/  IMAD.MOV.U32 R3, RZ, RZ, R0 ;  /* 0x000000ffff037224 */ /* 0x001fe400078e0000 */
[----:B------:R-:W-:Y:S05]  /*1490*/  RET.REL.NODEC R4 `(_Z11integrateLRPfS_S_S_b) ;  /* 0xffffffe804d87950 */ /* 0x000fea0003c3ffff */
.L_x_83:
        /* <DEDUP_REMOVED lines=14> */
.L_x_174:


//--------------------- .text._Z10countPeaksPfPiS_ --------------------------
	.section	.text._Z10countPeaksPfPiS_,"ax",@progbits
	.align	128
        .global         _Z10countPeaksPfPiS_
        .type           _Z10countPeaksPfPiS_,@function
        .size           _Z10countPeaksPfPiS_,(.L_x_180 - _Z10countPeaksPfPiS_)
        .other          _Z10countPeaksPfPiS_,@"STO_CUDA_ENTRY STV_DEFAULT"
_Z10countPeaksPfPiS_:
.text._Z10countPeaksPfPiS_:
        /* <DEDUP_REMOVED lines=12> */
[----:B0-----:R-:W-:Y:S01]  /*00c0*/  UISETP.GE.AND UP0, UPT, UR8, 0x3, UPT ;  /* 0x000000030800788c */ /* 0x001fe2000bf06270 */
[----:B-1----:R-:W-:-:S08]  /*00d0*/  IMAD.WIDE R2, R5, 0x4, R2 ;  /* 0x0000000405027825 */ /* 0x002fd000078e0202 */
[----:B--2---:R-:W-:Y:S05]  /*00e0*/  BRA.U !UP0, `(.L_x_84) ;  /* 0x0000000508bc7547 */ /* 0x004fea000b800000 */
[----:B------:R-:W-:Y:S02]  /*00f0*/  UISETP.GE.U32.AND UP0, UPT, UR8, 0x6, UPT ;  /* 0x000000060800788c */ /* 0x000fe4000bf06070 */
[----:B------:R-:W-:Y:S01]  /*0100*/  IMAD R0, R5, UR8, RZ ;  /* 0x0000000805007c24 */ /* 0x000fe2000f8e02ff */
[----:B------:R-:W-:Y:S01]  /*0110*/  UIADD3 UR4, UPT, UPT, UR8, -0x2, URZ ;  /* 0xfffffffe08047890 */ /* 0x000fe2000fffe0ff */
[----:B------:R-:W-:Y:S02]  /*0120*/  IMAD.MOV.U32 R7, RZ, RZ, RZ ;  /* 0x000000ffff077224 */ /* 0x000fe400078e00ff */
[----:B------:R-:W-:Y:S01]  /*0130*/  IMAD.MOV.U32 R6, RZ, RZ, 0x1 ;  /* 0x00000001ff067424 */ /* 0x000fe200078e00ff */
[----:B------:R-:W-:Y:S02]  /*0140*/  ULOP3.LUT UR5, UR4, 0x3, URZ, 0xc0, !UPT ;  /* 0x0000000304057892 */ /* 0x000fe4000f8ec0ff */
[----:B------:R-:W-:Y:S10]  /*0150*/  BRA.U !UP0, `(.L_x_85) ;  /* 0x0000000508107547 */ /* 0x000ff4000b800000 */
[----:B------:R-:W0:Y:S01]  /*0160*/  LDC.64 R4, c[0x0][0x380] ;  /* 0x0000e000ff047b82 */ /* 0x000e220000000a00 */
[----:B------:R-:W-:Y:S01]  /*0170*/  ULOP3.LUT UR4, UR4, 0xfffffffc, URZ, 0xc0, !UPT ;  /* 0xfffffffc04047892 */ /* 0x000fe2000f8ec0ff */
[----:B------:R-:W-:-:S03]  /*0180*/  CS2R R6, SRZ ;  /* 0x0000000000067805 */ /* 0x000fc6000001ff00 */
[----:B------:R-:W-:Y:S01]  /*0190*/  UIADD3 UR4, UPT, UPT, -UR4, URZ, URZ ;  /* 0x000000ff04047290 */ /* 0x000fe2000fffe1ff */
[----:B0-----:R-:W-:-:S03]  /*01a0*/  IMAD.WIDE R4, R0, 0x4, R4 ;  /* 0x0000000400047825 */ /* 0x001fc600078e0204 */
[----:B------:R-:W-:-:S05]  /*01b0*/  IADD3 R4, P0, PT, R4, 0x8, RZ ;  /* 0x0000000804047810 */ /* 0x000fca0007f1e0ff */
[----:B------:R-:W-:-:S08]  /*01c0*/  IMAD.X R5, RZ, RZ, R5, P0 ;  /* 0x000000ffff057224 */ /* 0x000fd000000e0605 */
.L_x_94:
[----:B------:R-:W2:Y:S04]  /*01d0*/  LDG.E R10, desc[UR6][R4.64+-0x4] ;  /* 0xfffffc06040a7981 */ /* 0x000ea8000c1e1900 */
[----:B------:R-:W2:Y:S01]  /*01e0*/  LDG.E R11, desc[UR6][R4.64+-0x8] ;  /* 0xfffff806040b7981 */ /* 0x000ea2000c1e1900 */
[----:B------:R-:W-:Y:S01]  /*01f0*/  UIADD3 UR4, UPT, UPT, UR4, 0x4, URZ ;  /* 0x0000000404047890 */ /* 0x000fe2000fffe0ff */
[----:B------:R-:W-:Y:S04]  /*0200*/  BSSY.RECONVERGENT B0, `(.L_x_86) ;  /* 0x0000013000007945 */ /* 0x000fe80003800200 */
[----:B------:R-:W-:Y:S01]  /*0210*/  BSSY.RELIABLE B1, `(.L_x_87) ;  /* 0x000000e000017945 */ /* 0x000fe20003800100 */
[----:B------:R-:W-:Y:S01]  /*0220*/  UISETP.NE.AND UP0, UPT, UR4, URZ, UPT ;  /* 0x000000ff0400728c */ /* 0x000fe2000bf05270 */
[----:B--2---:R-:W-:-:S13]  /*0230*/  FSETP.GT.AND P0, PT, R10, R11, PT ;  /* 0x0000000b0a00720b */ /* 0x004fda0003f04000 */
[----:B------:R-:W-:Y:S05]  /*0240*/  @P0 BRA `(.L_x_88) ;  /* 0x0000000000280947 */ /* 0x000fea0003800000 */
[----:B------:R-:W-:-:S05]  /*0250*/  VIADD R8, R6, 0x1 ;  /* 0x0000000106087836 */ /* 0x000fca0000000000 */
[----:B------:R-:W-:Y:S01]  /*0260*/  ISETP.GE.U32.AND P0, PT, R8, 0x2, PT ;  /* 0x000000020800780c */ /* 0x000fe20003f06070 */
[----:B------:R-:W-:-:S03]  /*0270*/  IMAD.MOV.U32 R8, RZ, RZ, RZ ;  /* 0x000000ffff087224 */ /* 0x000fc600078e00ff */
[----:B------:R-:W-:-:S13]  /*0280*/  FSETP.NEU.OR P0, PT, R10, R11, !P0 ;  /* 0x0000000b0a00720b */ /* 0x000fda000470d400 */
[----:B------:R-:W-:Y:S05]  /*0290*/  @P0 BREAK.RELIABLE B1 ;  /* 0x0000000000010942 */ /* 0x000fea0003800100 */
[----:B------:R-:W-:Y:S05]  /*02a0*/  @P0 BRA `(.L_x_89) ;  /* 0x0000000000200947 */ /* 0x000fea0003800000 */
[----:B------:R-:W2:Y:S02]  /*02b0*/  LDG.E R9, desc[UR6][R4.64+-0xc] ;  /* 0xfffff40604097981 */ /* 0x000ea4000c1e1900 */
[----:B--2---:R-:W-:-:S13]  /*02c0*/  FSETP.GT.AND P0, PT, R10, R9, PT ;  /* 0x000000090a00720b */ /* 0x004fda0003f04000 */
[----:B------:R-:W-:Y:S05]  /*02d0*/  @!P0 BREAK.RELIABLE B1 ;  /* 0x0000000000018942 */ /* 0x000fea0003800100 */
[----:B------:R-:W-:Y:S05]  /*02e0*/  @!P0 BRA `(.L_x_89) ;  /* 0x0000000000108947 */ /* 0x000fea0003800000 */
.L_x_88:
[----:B------:R-:W-:Y:S05]  /*02f0*/  BSYNC.RELIABLE B1 ;  /* 0x0000000000017941 */ /* 0x000fea0003800100 */
.L_x_87:
[----:B------:R-:W2:Y:S02]  /*0300*/  LDG.E R8, desc[UR6][R4.64] ;  /* 0x0000000604087981 */ /* 0x000ea4000c1e1900 */
[----:B--2---:R-:W-:-:S04]  /*0310*/  FSETP.GT.AND P0, PT, R10, R8, PT ;  /* 0x000000080a00720b */ /* 0x004fc80003f04000 */
[----:B------:R-:W-:-:S09]  /*0320*/  SEL R8, RZ, 0x1, !P0 ;  /* 0x00000001ff087807 */ /* 0x000fd20004000000 */
.L_x_89:
[----:B------:R-:W-:Y:S05]  /*0330*/  BSYNC.RECONVERGENT B0 ;  /* 0x0000000000007941 */ /* 0x000fea0003800200 */
.L_x_86:
[----:B------:R-:W-:Y:S05]  /*0340*/  WARPSYNC.ALL ;  /* 0x0000000000007948 */ /* 0x000fea0003800000 */
[----:B------:R-:W2:Y:S04]  /*0350*/  LDG.E R14, desc[UR6][R4.64] ;  /* 0x00000006040e7981 */ /* 0x000ea8000c1e1900 */
[----:B------:R-:W3:Y:S04]  /*0360*/  LDG.E R9, desc[UR6][R4.64+0x4] ;  /* 0x0000040604097981 */ /* 0x000ee8000c1e1900 */
[----:B------:R-:W4:Y:S01]  /*0370*/  LDG.E R12, desc[UR6][R4.64+0x8] ;  /* 0x00000806040c7981 */ /* 0x000f22000c1e1900 */
[----:B------:R-:W-:Y:S04]  /*0380*/  BSSY.RECONVERGENT B0, `(.L_x_90) ;  /* 0x000001a000007945 */ /* 0x000fe80003800200 */
[----:B------:R-:W-:Y:S01]  /*0390*/  BSSY.RELIABLE B1, `(.L_x_91) ;  /* 0x0000015000017945 */ /* 0x000fe20003800100 */
[----:B--2---:R-:W-:-:S04]  /*03a0*/  FSETP.GT.AND P0, PT, R14, R11, PT ;  /* 0x0000000b0e00720b */ /* 0x004fc80003f04000 */
[CC--:B------:R-:W-:Y:S02]  /*03b0*/  FSETP.EQ.AND P0, PT, R14.reuse, R10.reuse, P0 ;  /* 0x0000000a0e00720b */ /* 0x0c0fe40000702000 */
[CC--:B---3--:R-:W-:Y:S02]  /*03c0*/  FSETP.GT.AND P1, PT, R9.reuse, R10.reuse, PT ;  /* 0x0000000a0900720b */ /* 0x0c8fe40003f24000 */
[----:B------:R-:W-:Y:S02]  /*03d0*/  FSETP.GT.OR P0, PT, R14, R10, P0 ;  /* 0x0000000a0e00720b */ /* 0x000fe40000704400 */
[CC--:B------:R-:W-:Y:S02]  /*03e0*/  FSETP.EQ.AND P1, PT, R9.reuse, R14.reuse, P1 ;  /* 0x0000000e0900720b */ /* 0x0c0fe40000f22000 */
[----:B----4-:R-:W-:Y:S02]  /*03f0*/  FSETP.GT.AND P4, PT, R12, R9, PT ;  /* 0x000000090c00720b */ /* 0x010fe40003f84000 */
[----:B------:R-:W-:-:S07]  /*0400*/  FSETP.GT.OR P1, PT, R9, R14, P1 ;  /* 0x0000000e0900720b */ /* 0x000fce0000f24400 */
[----:B------:R-:W-:Y:S01]  /*0410*/  @P0 FSETP.GT.AND P2, PT, R14, R9, PT ;  /* 0x000000090e00020b */ /* 0x000fe20003f44000 */
[----:B------:R-:W-:-:S03]  /*0420*/  @!P0 IMAD.MOV.U32 R10, RZ, RZ, RZ ;  /* 0x000000ffff0a8224 */ /* 0x000fc600078e00ff */
[----:B------:R-:W-:Y:S02]  /*0430*/  @P0 SEL R10, RZ, 0x1, !P2 ;  /* 0x00000001ff0a0807 */ /* 0x000fe40005000000 */
[----:B------:R-:W-:Y:S01]  /*0440*/  @P1 FSETP.GT.AND P3, PT, R9, R12, PT ;  /* 0x0000000c0900120b */ /* 0x000fe20003f64000 */
[----:B------:R-:W-:Y:S01]  /*0450*/  @!P1 IMAD.MOV.U32 R11, RZ, RZ, RZ ;  /* 0x000000ffff0b9224 */ /* 0x000fe200078e00ff */
[----:B------:R-:W-:Y:S02]  /*0460*/  IADD3 R10, PT, PT, R10, R8, R7 ;  /* 0x000000080a0a7210 */ /* 0x000fe40007ffe007 */
[----:B------:R-:W-:Y:S01]  /*0470*/  @P1 SEL R11, RZ, 0x1, !P3 ;  /* 0x00000001ff0b1807 */ /* 0x000fe20005800000 */
[----:B------:R-:W-:Y:S08]  /*0480*/  @P4 BRA `(.L_x_92) ;  /* 0x0000000000144947 */ /* 0x000ff00003800000 */
[----:B------:R-:W-:Y:S01]  /*0490*/  FSETP.GT.AND P0, PT, R12, R14, PT ;  /* 0x0000000e0c00720b */ /* 0x000fe20003f04000 */
[----:B------:R-:W-:-:S03]  /*04a0*/  IMAD.MOV.U32 R8, RZ, RZ, RZ ;  /* 0x000000ffff087224 */ /* 0x000fc600078e00ff */
[----:B------:R-:W-:-:S13]  /*04b0*/  FSETP.NEU.OR P0, PT, R12, R9, !P0 ;  /* 0x000000090c00720b */ /* 0x000fda000470d400 */
[----:B------:R-:W-:Y:S05]  /*04c0*/  @P0 BREAK.RELIABLE B1 ;  /* 0x0000000000010942 */ /* 0x000fea0003800100 */
[----:B------:R-:W-:Y:S05]  /*04d0*/  @P0 BRA `(.L_x_93) ;  /* 0x0000000000100947 */ /* 0x000fea0003800000 */
.L_x_92:
[----:B------:R-:W-:Y:S05]  /*04e0*/  BSYNC.RELIABLE B1 ;  /* 0x0000000000017941 */ /* 0x000fea0003800100 */
.L_x_91:
[----:B------:R-:W2:Y:S02]  /*04f0*/  LDG.E R7, desc[UR6][R4.64+0xc] ;  /* 0x00000c0604077981 */ /* 0x000ea4000c1e1900 */
[----:B--2---:R-:W-:-:S04]  /*0500*/  FSETP.GT.AND P0, PT, R12, R7, PT ;  /* 0x000000070c00720b */ /* 0x004fc80003f04000 */
[----:B------:R-:W-:-:S09]  /*0510*/  SEL R8, RZ, 0x1, !P0 ;  /* 0x00000001ff087807 */ /* 0x000fd20004000000 */
.L_x_93:
[----:B------:R-:W-:Y:S05]  /*0520*/  BSYNC.RECONVERGENT B0 ;  /* 0x0000000000007941 */ /* 0x000fea0003800200 */
.L_x_90:
[----:B------:R-:W-:Y:S05]  /*0530*/  WARPSYNC.ALL ;  /* 0x0000000000007948 */ /* 0x000fea0003800000 */
[----:B------:R-:W-:Y:S01]  /*0540*/  IADD3 R4, P0, PT, R4, 0x10, RZ ;  /* 0x0000001004047810 */ /* 0x000fe20007f1e0ff */
[----:B------:R-:W-:Y:S01]  /*0550*/  VIADD R6, R6, 0x4 ;  /* 0x0000000406067836 */ /* 0x000fe20000000000 */
[----:B------:R-:W-:-:S03]  /*0560*/  IADD3 R7, PT, PT, R8, R11, R10 ;  /* 0x0000000b08077210 */ /* 0x000fc60007ffe00a */
[----:B------:R-:W-:Y:S01]  /*0570*/  IMAD.X R5, RZ, RZ, R5, P0 ;  /* 0x000000ffff057224 */ /* 0x000fe200000e0605 */
[----:B------:R-:W-:Y:S07]  /*0580*/  BRA.U UP0, `(.L_x_94) ;  /* 0xfffffffd00107547 */ /* 0x000fee000b83ffff */
[----:B------:R-:W-:-:S07]  /*0590*/  VIADD R6, R6, 0x1 ;  /* 0x0000000106067836 */ /* 0x000fce0000000000 */
.L_x_85:
[----:B------:R-:W-:-:S09]  /*05a0*/  UISETP.NE.AND UP0, UPT, UR5, URZ, UPT ;  /* 0x000000ff0500728c */ /* 0x000fd2000bf05270 */
[----:B------:R-:W-:Y:S05]  /*05b0*/  BRA.U !UP0, `(.L_x_84) ;  /* 0x0000000108887547 */ /* 0x000fea000b800000 */
[----:B------:R-:W0:Y:S01]  /*05c0*/  LDCU.64 UR8, c[0x0][0x380] ;  /* 0x00007000ff0877ac */ /* 0x000e220008000a00 */
[----:B------:R-:W-:Y:S01]  /*05d0*/  IMAD.WIDE.U32 R4, R6, 0x4, RZ ;  /* 0x0000000406047825 */ /* 0x000fe200078e00ff */
[----:B------:R-:W-:-:S03]  /*05e0*/  UIADD3 UR4, UPT, UPT, -UR5, URZ, URZ ;  /* 0x000000ff05047290 */ /* 0x000fc6000fffe1ff */
[----:B------:R-:W-:-:S03]  /*05f0*/  IMAD.WIDE R4, R0, 0x4, R4 ;  /* 0x0000000400047825 */ /* 0x000fc600078e0204 */
[----:B0-----:R-:W-:-:S04]  /*0600*/  IADD3 R4, P0, PT, R4, UR8, RZ ;  /* 0x0000000804047c10 */ /* 0x001fc8000ff1e0ff */
[----:B------:R-:W-:-:S09]  /*0610*/  IADD3.X R5, PT, PT, R5, UR9, RZ, P0, !PT ;  /* 0x0000000905057c10 */ /* 0x000fd200087fe4ff */
.L_x_99:
        /* <DEDUP_REMOVED lines=8> */
[----:B------:R-:W-:-:S04]  /*06a0*/  ISETP.GE.U32.AND P0, PT, R6, 0x2, PT ;  /* 0x000000020600780c */ /* 0x000fc80003f06070 */
[----:B------:R-:W-:Y:S01]  /*06b0*/  FSETP.NEU.OR P0, PT, R9, R0, !P0 ;  /* 0x000000000900720b */ /* 0x000fe2000470d400 */
[----:B------:R-:W-:-:S12]  /*06c0*/  IMAD.MOV.U32 R0, RZ, RZ, RZ ;  /* 0x000000ffff007224 */ /* 0x000fd800078e00ff */
[----:B------:R-:W-:Y:S05]  /*06d0*/  @P0 BREAK.RELIABLE B1 ;  /* 0x0000000000010942 */ /* 0x000fea0003800100 */
[----:B------:R-:W-:Y:S05]  /*06e0*/  @P0 BRA `(.L_x_98) ;  /* 0x0000000000200947 */ /* 0x000fea0003800000 */
[----:B------:R-:W2:Y:S02]  /*06f0*/  LDG.E R8, desc[UR6][R4.64+-0x8] ;  /* 0xfffff80604087981 */ /* 0x000ea4000c1e1900 */
[----:B--2---:R-:W-:-:S13]  /*0700*/  FSETP.GT.AND P0, PT, R9, R8, PT ;  /* 0x000000080900720b */ /* 0x004fda0003f04000 */
[----:B------:R-:W-:Y:S05]  /*0710*/  @!P0 BREAK.RELIABLE B1 ;  /* 0x0000000000018942 */ /* 0x000fea0003800100 */
[----:B------:R-:W-:Y:S05]  /*0720*/  @!P0 BRA `(.L_x_98) ;  /* 0x0000000000108947 */ /* 0x000fea0003800000 */
.L_x_97:
[----:B------:R-:W-:Y:S05]  /*0730*/  BSYNC.RELIABLE B1 ;  /* 0x0000000000017941 */ /* 0x000fea0003800100 */
.L_x_96:
[----:B------:R-:W2:Y:S02]  /*0740*/  LDG.E R0, desc[UR6][R4.64+0x4] ;  /* 0x0000040604007981 */ /* 0x000ea4000c1e1900 */
[----:B--2---:R-:W-:-:S04]  /*0750*/  FSETP.GT.AND P0, PT, R9, R0, PT ;  /* 0x000000000900720b */ /* 0x004fc80003f04000 */
[----:B------:R-:W-:-:S09]  /*0760*/  SEL R0, RZ, 0x1, !P0 ;  /* 0x00000001ff007807 */ /* 0x000fd20004000000 */
.L_x_98:
[----:B------:R-:W-:Y:S05]  /*0770*/  BSYNC.RECONVERGENT B0 ;  /* 0x0000000000007941 */ /* 0x000fea0003800200 */
.L_x_95:
[----:B------:R-:W-:Y:S05]  /*0780*/  WARPSYNC.ALL ;  /* 0x0000000000007948 */ /* 0x000fea0003800000 */
[----:B------:R-:W-:Y:S01]  /*0790*/  IADD3 R4, P0, PT, R4, 0x4, RZ ;  /* 0x0000000404047810 */ /* 0x000fe20007f1e0ff */
[----:B------:R-:W-:Y:S02]  /*07a0*/  IMAD.IADD R7, R0, 0x1, R7 ;  /* 0x0000000100077824 */ /* 0x000fe400078e0207 */
[----:B------:R-:W-:Y:S02]  /*07b0*/  VIADD R6, R6, 0x1 ;  /* 0x0000000106067836 */ /* 0x000fe40000000000 */
[----:B------:R-:W-:Y:S01]  /*07c0*/  IMAD.X R5, RZ, RZ, R5, P0 ;  /* 0x000000ffff057224 */ /* 0x000fe200000e0605 */
[----:B------:R-:W-:Y:S07]  /*07d0*/  BRA.U UP0, `(.L_x_99) ;  /* 0xfffffffd00907547 */ /* 0x000fee000b83ffff */
.L_x_84:
[----:B------:R-:W-:Y:S01]  /*07e0*/  STG.E desc[UR6][R2.64], R7 ;  /* 0x0000000702007986 */ /* 0x000fe2000c101906 */
[----:B------:R-:W-:Y:S05]  /*07f0*/  EXIT ;  /* 0x000000000000794d */ /* 0x000fea0003800000 */
.L_x_100:
        /* <DEDUP_REMOVED lines=16> */
.L_x_180:


//--------------------- .text._Z9findPeaksPfS_S_  --------------------------
	.section	.text._Z9findPeaksPfS_S_,"ax",@progbits
	.align	128
        .global         _Z9findPeaksPfS_S_
        .type           _Z9findPeaksPfS_S_,@function
        .size           _Z9findPeaksPfS_S_,(.L_x_181 - _Z9findPeaksPfS_S_)
        .other          _Z9findPeaksPfS_S_,@"STO_CUDA_ENTRY STV_DEFAULT"
_Z9findPeaksPfS_S_:
.text._Z9findPeaksPfS_S_:
        /* <DEDUP_REMOVED lines=9> */
[----:B------:R-:W-:Y:S01]  /*0090*/  CS2R R10, SRZ ;  /* 0x00000000000a7805 */ /* 0x000fe2000001ff00 */
[----:B------:R-:W1:Y:S01]  /*00a0*/  LDCU.64 UR8, c[0x0][0x358] ;  /* 0x00006b00ff0877ac */ /* 0x000e620008000a00 */
[----:B0-----:R-:W-:-:S09]  /*00b0*/  UISETP.GE.AND UP0, UPT, UR6, 0x2, UPT ;  /* 0x000000020600788c */ /* 0x001fd2000bf06270 */
[----:B-1----:R-:W-:Y:S05]  /*00c0*/  BRA.U !UP0, `(.L_x_101) ;  /* 0x00000009089c7547 */ /* 0x002fea000b800000 */
[----:B------:R-:W0:Y:S01]  /*00d0*/  LDCU.64 UR10, c[0x0][0x380] ;  /* 0x00007000ff0a77ac */ /* 0x000e220008000a00 */
[----:B------:R-:W-:-:S04]  /*00e0*/  IMAD R2, R0, UR6, RZ ;  /* 0x0000000600027c24 */ /* 0x000fc8000f8e02ff */
[----:B------:R-:W-:-:S03]  /*00f0*/  IMAD.WIDE R2, R2, 0x4, RZ ;  /* 0x0000000402027825 */ /* 0x000fc600078e02ff */
[----:B0-----:R-:W-:-:S04]  /*0100*/  IADD3 R4, P0, PT, R2, UR10, RZ ;  /* 0x0000000a02047c10 */ /* 0x001fc8000ff1e0ff */
[----:B------:R-:W-:-:S05]  /*0110*/  IADD3.X R5, PT, PT, R3, UR11, RZ, P0, !PT ;  /* 0x0000000b03057c10 */ /* 0x000fca00087fe4ff */
[----:B------:R0:W5:Y:S01]  /*0120*/  LDG.E R8, desc[UR8][R4.64] ;  /* 0x0000000804087981 */ /* 0x000162000c1e1900 */
[----:B------:R-:W-:Y:S01]  /*0130*/  UISETP.GE.U32.AND UP0, UPT, UR6, 0x11, UPT ;  /* 0x000000110600788c */ /* 0x000fe2000bf06070 */
[----:B------:R-:W-:Y:S01]  /*0140*/  IMAD.MOV.U32 R10, RZ, RZ, RZ ;  /* 0x000000ffff0a7224 */ /* 0x000fe200078e00ff */
[----:B------:R-:W-:Y:S01]  /*0150*/  UIADD3 UR4, UPT, UPT, UR6, -0x1, URZ ;  /* 0xffffffff06047890 */ /* 0x000fe2000fffe0ff */
[----:B------:R-:W-:-:S03]  /*0160*/  IMAD.MOV.U32 R9, RZ, RZ, 0x1 ;  /* 0x00000001ff097424 */ /* 0x000fc600078e00ff */
[----:B------:R-:W-:-:S03]  /*0170*/  ULOP3.LUT UR5, UR4, 0xf, URZ, 0xc0, !UPT ;  /* 0x0000000f04057892 */ /* 0x000fc6000f8ec0ff */
[----:B0-----:R-:W-:Y:S09]  /*0180*/  BRA.U !UP0, `(.L_x_102) ;  /* 0x00000005082c7547 */ /* 0x001ff2000b800000 */
[----:B------:R-:W-:Y:S01]  /*0190*/  IADD3 R6, P0, PT, R4, 0x20, RZ ;  /* 0x0000002004067810 */ /* 0x000fe20007f1e0ff */
[----:B------:R-:W-:Y:S01]  /*01a0*/  IMAD.MOV.U32 R9, RZ, RZ, RZ ;  /* 0x000000ffff097224 */ /* 0x000fe200078e00ff */
[----:B------:R-:W-:Y:S01]  /*01b0*/  ULOP3.LUT UR6, UR4, 0xfffffff0, URZ, 0xc0, !UPT ;  /* 0xfffffff004067892 */ /* 0x000fe2000f8ec0ff */
[----:B------:R-:W-:Y:S02]  /*01c0*/  IMAD.MOV.U32 R10, RZ, RZ, RZ ;  /* 0x000000ffff0a7224 */ /* 0x000fe400078e00ff */
[----:B------:R-:W-:-:S09]  /*01d0*/  IMAD.X R7, RZ, RZ, R5, P0 ;  /* 0x000000ffff077224 */ /* 0x000fd200000e0605 */
.L_x_103:
        /* <DEDUP_REMOVED lines=15> */
[----:B------:R0:W4:Y:S01]  /*02d0*/  LDG.E R20, desc[UR8][R6.64+0x20] ;  /* 0x0000200806147981 */ /* 0x000122000c1e1900 */
[----:B--2--5:R-:W-:-:S04]  /*02e0*/  FSETP.GT.AND P2, PT, R23, R8, PT ;  /* 0x000000081700720b */ /* 0x024fc80003f44000 */
[----:B------:R-:W-:-:S04]  /*02f0*/  FSEL R8, R23, R8, P2 ;  /* 0x0000000817087208 */ /* 0x000fc80001000000 */
        /* <DEDUP_REMOVED lines=42> */
[----:B0-----:R-:W-:Y:S02]  /*05a0*/  IADD3 R6, P2, PT, R6, 0x40, RZ ;  /* 0x0000004006067810 */ /* 0x001fe40007f5e0ff */
[----:B------:R-:W-:-:S03]  /*05b0*/  FSETP.GT.AND P0, PT, R20, R19, PT ;  /* 0x000000131400720b */ /* 0x000fc60003f04000 */
[----:B------:R-:W-:Y:S01]  /*05c0*/  IMAD.X R7, RZ, RZ, R7, P2 ;  /* 0x000000ffff077224 */ /* 0x000fe200010e0607 */
[----:B------:R-:W-:Y:S01]  /*05d0*/  FSEL R8, R20, R19, P0 ;  /* 0x0000001314087208 */ /* 0x000fe20000000000 */
[C---:B------:R-:W-:Y:S02]  /*05e0*/  @P1 VIADD R10, R9.reuse, 0xf ;  /* 0x0000000f090a1836 */ /* 0x040fe40000000000 */
[----:B------:R-:W-:-:S05]  /*05f0*/  VIADD R9, R9, 0x10 ;  /* 0x0000001009097836 */ /* 0x000fca0000000000 */
[C---:B------:R-:W-:Y:S02]  /*0600*/  ISETP.NE.AND P1, PT, R9.reuse, UR6, PT ;  /* 0x0000000609007c0c */ /* 0x040fe4000bf25270 */
[----:B------:R-:W-:-:S11]  /*0610*/  SEL R10, R9, R10, P0 ;  /* 0x0000000a090a7207 */ /* 0x000fd60000000000 */
[----:B------:R-:W-:Y:S05]  /*0620*/  @P1 BRA `(.L_x_103) ;  /* 0xfffffff800ec1947 */ /* 0x000fea000383ffff */
[----:B------:R-:W-:-:S07]  /*0630*/  VIADD R9, R9, 0x1 ;  /* 0x0000000109097836 */ /* 0x000fce0000000000 */
.L_x_102:
        /* <DEDUP_REMOVED lines=40> */
.L_x_105:
        /* <DEDUP_REMOVED lines=23> */
.L_x_106:
[----:B------:R-:W-:Y:S05]  /*0a30*/  BRA.U !UP1, `(.L_x_104) ;  /* 0x00000001093c7547 */ /* 0x000fea000b800000 */
[----:B------:R-:W-:Y:S01]  /*0a40*/  IMAD.WIDE.U32 R2, R9, 0x4, R2 ;  /* 0x0000000409027825 */ /* 0x000fe200078e0002 */
[----:B------:R-:W-:Y:S02]  /*0a50*/  UIADD3 UR4, UPT, UPT, -UR4, URZ, URZ ;  /* 0x000000ff04047290 */ /* 0x000fe4000fffe1ff */
[----:B------:R-:W-:-:S04]  /*0a60*/  IADD3 R2, P0, PT, R2, UR10, RZ ;  /* 0x0000000a02027c10 */ /* 0x000fc8000ff1e0ff */
[----:B------:R-:W-:-:S09]  /*0a70*/  IADD3.X R5, PT, PT, R3, UR11, RZ, P0, !PT ;  /* 0x0000000b03057c10 */ /* 0x000fd200087fe4ff */
.L_x_107:
        /* <DEDUP_REMOVED lines=11> */
.L_x_104:
[----:B------:R-:W-:-:S07]  /*0b30*/  IMAD.MOV.U32 R11, RZ, RZ, RZ ;  /* 0x000000ffff0b7224 */ /* 0x000fce00078e00ff */
.L_x_101:
[----:B------:R-:W0:Y:S01]  /*0b40*/  LDCU.64 UR4, c[0x0][0x390] ;  /* 0x00007200ff0477ac */ /* 0x000e220008000a00 */
[----:B------:R-:W1:Y:S01]  /*0b50*/  LDC.64 R2, c[0x0][0x388] ;  /* 0x0000e200ff027b82 */ /* 0x000e620000000a00 */
[----:B0-----:R-:W-:-:S04]  /*0b60*/  LEA R4, P0, R10, UR4, 0x2 ;  /* 0x000000040a047c11 */ /* 0x001fc8000f8010ff */
[----:B------:R-:W-:-:S06]  /*0b70*/  LEA.HI.X R5, R10, UR5, R11, 0x2, P0 ;  /* 0x000000050a057c11 */ /* 0x000fcc00080f140b */
[----:B------:R-:W2:Y:S01]  /*0b80*/  LDG.E R5, desc[UR8][R4.64] ;  /* 0x0000000804057981 */ /* 0x000ea2000c1e1900 */
[----:B-1----:R-:W-:-:S05]  /*0b90*/  IMAD.WIDE R2, R0, 0x4, R2 ;  /* 0x0000000400027825 */ /* 0x002fca00078e0202 */
[----:B--2---:R-:W-:Y:S01]  /*0ba0*/  STG.E desc[UR8][R2.64], R5 ;  /* 0x0000000502007986 */ /* 0x004fe2000c101908 */
[----:B------:R-:W-:Y:S05]  /*0bb0*/  EXIT ;  /* 0x000000000000794d */ /* 0x000fea0003800000 */
.L_x_108:
        /* <DEDUP_REMOVED lines=12> */
.L_x_181:


//--------------------- .text._Z3regPfS_S_fb      --------------------------
	.section	.text._Z3regPfS_S_fb,"ax",@progbits
	.align	128
        .global         _Z3regPfS_S_fb
        .type           _Z3regPfS_S_fb,@function
        .size           _Z3regPfS_S_fb,(.L_x_176 - _Z3regPfS_S_fb)
        .other          _Z3regPfS_S_fb,@"STO_CUDA_ENTRY STV_DEFAULT"
_Z3regPfS_S_fb:
.text._Z3regPfS_S_fb:
        /* <DEDUP_REMOVED lines=8> */
[----:B------:R-:W0:Y:S01]  /*0080*/  LDC R6, c[0x3][RZ] ;  /* 0x00c00000ff067b82 */ /* 0x000e220000000800 */
[----:B------:R-:W1:Y:S01]  /*0090*/  LDCU.64 UR8, c[0x0][0x358] ;  /* 0x00006b00ff0877ac */ /* 0x000e620008000a00 */
[----:B------:R-:W2:Y:S06]  /*00a0*/  LDCU.64 UR4, c[0x0][0x380] ;  /* 0x00007000ff0477ac */ /* 0x000eac0008000a00 */
[----:B------:R-:W0:Y:S08]  /*00b0*/  LDC.64 R2, c[0x0][0x390] ;  /* 0x0000e400ff027b82 */ /* 0x000e300000000a00 */
[----:B------:R-:W3:Y:S08]  /*00c0*/  LDC.64 R4, c[0x0][0x390] ;  /* 0x0000e400ff047b82 */ /* 0x000ef00000000a00 */
[----:B------:R-:W4:Y:S01]  /*00d0*/  LDC.64 R12, c[0x0][0x388] ;  /* 0x0000e200ff0c7b82 */ /* 0x000f220000000a00 */
[----:B0-----:R-:W-:-:S06]  /*00e0*/  IMAD.WIDE R2, R6, 0x4, R2 ;  /* 0x0000000406027825 */ /* 0x001fcc00078e0202 */
[----:B-1----:R-:W5:Y:S04]  /*00f0*/  LDG.E R2, desc[UR8][R2.64+-0x4] ;  /* 0xfffffc0802027981 */ /* 0x002f68000c1e1900 */
[----:B---3--:R0:W5:Y:S01]  /*0100*/  LDG.E R19, desc[UR8][R4.64] ;  /* 0x0000000804137981 */ /* 0x008162000c1e1900 */
[----:B------:R-:W-:Y:S02]  /*0110*/  UMOV UR6, 0x447a0000 ;  /* 0x447a000000067882 */ /* 0x000fe40000000000 */
[----:B------:R-:W-:Y:S01]  /*0120*/  MOV R10, UR6 ;  /* 0x00000006000a7c02 */ /* 0x000fe20008000f00 */
[C---:B------:R-:W-:Y:S02]  /*0130*/  IMAD R6, R9.reuse, R6, RZ ;  /* 0x0000000609067224 */ /* 0x040fe400078e02ff */
[----:B0-----:R-:W-:-:S04]  /*0140*/  IMAD R5, R9, 0x3, RZ ;  /* 0x0000000309057824 */ /* 0x001fc800078e02ff */
[----:B----4-:R-:W-:-:S04]  /*0150*/  IMAD.WIDE R4, R5, 0x4, R12 ;  /* 0x0000000405047825 */ /* 0x010fc800078e020c */
[----:B-----5:R-:W-:-:S04]  /*0160*/  FADD R3, R2, -R19 ;  /* 0x8000001302037221 */ /* 0x020fc80000000000 */
[----:B------:R-:W0:Y:S08]  /*0170*/  MUFU.RCP R0, R3 ;  /* 0x0000000300007308 */ /* 0x000e300000001000 */
[----:B------:R-:W1:Y:S01]  /*0180*/  FCHK P0, R10, R3 ;  /* 0x000000030a007302 */ /* 0x000e620000000000 */
[----:B0-----:R-:W-:-:S04]  /*0190*/  FFMA R7, -R3, R0, 1 ;  /* 0x3f80000003077423 */ /* 0x001fc80000000100 */
[----:B------:R-:W-:Y:S01]  /*01a0*/  FFMA R0, R0, R7, R0 ;  /* 0x0000000700007223 */ /* 0x000fe20000000000 */
[----:B------:R-:W-:-:S04]  /*01b0*/  IMAD.WIDE R6, R6, 0x4, RZ ;  /* 0x0000000406067825 */ /* 0x000fc800078e02ff */
[----:B------:R-:W-:Y:S01]  /*01c0*/  FFMA R11, R0, 1000, RZ ;  /* 0x447a0000000b7823 */ /* 0x000fe200000000ff */
[----:B--2---:R-:W-:-:S03]  /*01d0*/  IADD3 R8, P1, PT, R6, UR4, RZ ;  /* 0x0000000406087c10 */ /* 0x004fc6000ff3e0ff */
[----:B------:R-:W-:Y:S01]  /*01e0*/  FFMA R2, -R3, R11, 1000 ;  /* 0x447a000003027423 */ /* 0x000fe2000000010b */
[----:B------:R-:W-:-:S03]  /*01f0*/  IADD3.X R9, PT, PT, R7, UR5, RZ, P1, !PT ;  /* 0x0000000507097c10 */ /* 0x000fc60008ffe4ff */
[----:B------:R-:W-:Y:S01]  /*0200*/  FFMA R11, R0, R2, R11 ;  /* 0x00000002000b7223 */ /* 0x000fe2000000000b */
[----:B-1----:R-:W-:Y:S06]  /*0210*/  @!P0 BRA `(.L_x_109) ;  /* 0x0000000000108947 */ /* 0x002fec0003800000 */
[----:B------:R-:W-:Y:S01]  /*0220*/  HFMA2 R0, -RZ, RZ, 4.4765625, 0 ;  /* 0x447a0000ff007431 */ /* 0x000fe200000001ff */
[----:B------:R-:W-:-:S07]  /*0230*/  MOV R2, 0x250 ;  /* 0x0000025000027802 */ /* 0x000fce0000000f00 */
[----:B------:R-:W-:Y:S05]  /*0240*/  CALL.REL.NOINC `($__internal_4_$__cuda_sm3x_div_rn_noftz_f32_slowpath) ;  /* 0x0000002400cc7944 */ /* 0x000fea0003c00000 */
[----:B------:R-:W-:-:S07]  /*0250*/  IMAD.MOV.U32 R11, RZ, RZ, R0 ;  /* 0x000000ffff0b7224 */ /* 0x000fce00078e0000 */
.L_x_109:
[----:B------:R-:W0:Y:S01]  /*0260*/  LDCU UR7, c[0x3][URZ] ;  /* 0x00c00000ff0777ac */ /* 0x000e220008000800 */
[----:B------:R-:W-:Y:S01]  /*0270*/  MOV R21, RZ ;  /* 0x000000ff00157202 */ /* 0x000fe20000000f00 */
[----:B0-----:R-:W-:-:S09]  /*0280*/  UISETP.GE.AND UP0, UPT, UR7, 0x2, UPT ;  /* 0x000000020700788c */ /* 0x001fd2000bf06270 */
[----:B------:R-:W-:Y:S05]  /*0290*/  BRA.U !UP0, `(.L_x_110) ;  /* 0x0000000908907547 */ /* 0x000fea000b800000 */
[----:B------:R0:W5:Y:S01]  /*02a0*/  LDG.E R18, desc[UR8][R8.64] ;  /* 0x0000000808127981 */ /* 0x000162000c1e1900 */
[----:B------:R-:W-:Y:S01]  /*02b0*/  UISETP.GE.U32.AND UP0, UPT, UR7, 0x11, UPT ;  /* 0x000000110700788c */ /* 0x000fe2000bf06070 */
[----:B------:R-:W-:Y:S01]  /*02c0*/  HFMA2 R21, -RZ, RZ, 0, 0 ;  /* 0x00000000ff157431 */ /* 0x000fe200000001ff */
[----:B------:R-:W-:Y:S01]  /*02d0*/  UIADD3 UR4, UPT, UPT, UR7, -0x1, URZ ;  /* 0xffffffff07047890 */ /* 0x000fe2000fffe0ff */
[----:B------:R-:W-:-:S03]  /*02e0*/  IMAD.MOV.U32 R0, RZ, RZ, 0x1 ;  /* 0x00000001ff007424 */ /* 0x000fc600078e00ff */
[----:B------:R-:W-:-:S03]  /*02f0*/  ULOP3.LUT UR5, UR4, 0xf, URZ, 0xc0, !UPT ;  /* 0x0000000f04057892 */ /* 0x000fc6000f8ec0ff */
[----:B0-----:R-:W-:Y:S09]  /*0300*/  BRA.U !UP0, `(.L_x_111) ;  /* 0x0000000508347547 */ /* 0x001ff2000b800000 */
[----:B------:R-:W0:Y:S01]  /*0310*/  LDCU.64 UR10, c[0x0][0x380] ;  /* 0x00007000ff0a77ac */ /* 0x000e220008000a00 */
[----:B------:R-:W-:Y:S02]  /*0320*/  MOV R0, RZ ;  /* 0x000000ff00007202 */ /* 0x000fe40000000f00 */
[----:B------:R-:W-:Y:S01]  /*0330*/  MOV R21, RZ ;  /* 0x000000ff00157202 */ /* 0x000fe20000000f00 */
[----:B------:R-:W-:Y:S01]  /*0340*/  ULOP3.LUT UR6, UR4, 0xfffffff0, URZ, 0xc0, !UPT ;  /* 0xfffffff004067892 */ /* 0x000fe2000f8ec0ff */
[----:B0-----:R-:W-:-:S04]  /*0350*/  IADD3 R2, P1, PT, R6, UR10, RZ ;  /* 0x0000000a06027c10 */ /* 0x001fc8000ff3e0ff */
[----:B------:R-:W-:-:S04]  /*0360*/  IADD3 R2, P0, PT, R2, 0x20, RZ ;  /* 0x0000002002027810 */ /* 0x000fc80007f1e0ff */
[----:B------:R-:W-:-:S09]  /*0370*/  IADD3.X R3, PT, PT, RZ, UR11, R7, P0, P1 ;  /* 0x0000000bff037c10 */ /* 0x000fd200087e2407 */
.L_x_112:
        /* <DEDUP_REMOVED lines=16> */
[----:B------:R-:W2:Y:S02]  /*0480*/  LDG.E R18, desc[UR8][R2.64+0x20] ;  /* 0x0000200802127981 */ /* 0x000ea4000c1e1900 */
[----:B---3--:R-:W-:-:S04]  /*0490*/  FSETP.GT.AND P3, PT, R20, R17, PT ;  /* 0x000000111400720b */ /* 0x008fc80003f64000 */
[----:B------:R-:W-:Y:S02]  /*04a0*/  FSEL R20, R20, R17, P3 ;  /* 0x0000001114147208 */ /* 0x000fe40001800000 */
[----:B------:R0:W3:Y:S02]  /*04b0*/  LDG.E R17, desc[UR8][R2.64+0x1c] ;  /* 0x00001c0802117981 */ /* 0x0000e4000c1e1900 */
[----:B----4-:R-:W-:-:S04]  /*04c0*/  FSETP.GT.AND P1, PT, R23, R20, PT ;  /* 0x000000141700720b */ /* 0x010fc80003f24000 */
[----:B------:R-:W-:-:S04]  /*04d0*/  FSEL R20, R23, R20, P1 ;  /* 0x0000001417147208 */ /* 0x000fc80000800000 */
[----:B------:R-:W-:-:S04]  /*04e0*/  FSETP.GT.AND P6, PT, R25, R20, PT ;  /* 0x000000141900720b */ /* 0x000fc80003fc4000 */
[----:B------:R-:W-:-:S04]  /*04f0*/  FSEL R20, R25, R20, P6 ;  /* 0x0000001419147208 */ /* 0x000fc80003000000 */
[----:B------:R-:W-:-:S04]  /*0500*/  FSETP.GT.AND P5, PT, R27, R20, PT ;  /* 0x000000141b00720b */ /* 0x000fc80003fa4000 */
[----:B------:R-:W-:-:S04]  /*0510*/  FSEL R20, R27, R20, P5 ;  /* 0x000000141b147208 */ /* 0x000fc80002800000 */
[----:B------:R-:W-:-:S04]  /*0520*/  FSETP.GT.AND P0, PT, R29, R20, PT ;  /* 0x000000141d00720b */ /* 0x000fc80003f04000 */
[----:B------:R-:W-:-:S04]  /*0530*/  FSEL R20, R29, R20, P0 ;  /* 0x000000141d147208 */ /* 0x000fc80000000000 */
[----:B------:R-:W-:Y:S01]  /*0540*/  FSETP.GT.AND P4, PT, R31, R20, PT ;  /* 0x000000141f00720b */ /* 0x000fe20003f84000 */
[----:B------:R-:W-:-:S03]  /*0550*/  @P2 VIADD R21, R0, 0x1 ;  /* 0x0000000100152836 */ /* 0x000fc60000000000 */
[----:B------:R-:W-:-:S04]  /*0560*/  FSEL R20, R31, R20, P4 ;  /* 0x000000141f147208 */ /* 0x000fc80002000000 */
[----:B------:R-:W-:-:S04]  /*0570*/  FSETP.GT.AND P2, PT, R33, R20, PT ;  /* 0x000000142100720b */ /* 0x000fc80003f44000 */
[----:B------:R-:W-:Y:S02]  /*0580*/  FSEL R20, R33, R20, P2 ;  /* 0x0000001421147208 */ /* 0x000fe40001000000 */
[----:B------:R-:W-:Y:S02]  /*0590*/  @P3 IADD3 R21, PT, PT, R0, 0x2, RZ ;  /* 0x0000000200153810 */ /* 0x000fe40007ffe0ff */
[----:B------:R-:W-:-:S04]  /*05a0*/  FSETP.GT.AND P3, PT, R15, R20, PT ;  /* 0x000000140f00720b */ /* 0x000fc80003f64000 */
[----:B------:R-:W-:Y:S02]  /*05b0*/  FSEL R15, R15, R20, P3 ;  /* 0x000000140f0f7208 */ /* 0x000fe40001800000 */
[----:B------:R-:W-:Y:S02]  /*05c0*/  @P1 IADD3 R21, PT, PT, R0, 0x3, RZ ;  /* 0x0000000300151810 */ /* 0x000fe40007ffe0ff */
        /* <DEDUP_REMOVED lines=11> */
[----:B------:R-:W-:Y:S02]  /*0680*/  FSEL R13, R10, R13, P0 ;  /* 0x0000000d0a0d7208 */ /* 0x000fe40000000000 */
[----:B------:R-:W-:Y:S02]  /*0690*/  @P2 IADD3 R21, PT, PT, R0, 0x8, RZ ;  /* 0x0000000800152810 */ /* 0x000fe40007ffe0ff */
[-C--:B------:R-:W-:Y:S02]  /*06a0*/  FSETP.GT.AND P2, PT, R16, R13.reuse, PT ;  /* 0x0000000d1000720b */ /* 0x080fe40003f44000 */
[----:B------:R-:W-:Y:S02]  /*06b0*/  @P3 IADD3 R21, PT, PT, R0, 0x9, RZ ;  /* 0x0000000900153810 */ /* 0x000fe40007ffe0ff */
[----:B------:R-:W-:Y:S01]  /*06c0*/  FSEL R16, R16, R13, P2 ;  /* 0x0000000d10107208 */ /* 0x000fe20001000000 */
[C---:B------:R-:W-:Y:S01]  /*06d0*/  @P1 VIADD R21, R0.reuse, 0xa ;  /* 0x0000000a00151836 */ /* 0x040fe20000000000 */
[----:B------:R-:W-:-:S02]  /*06e0*/  @P6 IADD3 R21, PT, PT, R0, 0xb, RZ ;  /* 0x0000000b00156810 */ /* 0x000fc40007ffe0ff */
[C---:B------:R-:W-:Y:S01]  /*06f0*/  @P5 IADD3 R21, PT, PT, R0.reuse, 0xc, RZ ;  /* 0x0000000c00155810 */ /* 0x040fe20007ffe0ff */
[----:B------:R-:W-:-:S04]  /*0700*/  @P0 VIADD R21, R0, 0xd ;  /* 0x0000000d00150836 */ /* 0x000fc80000000000 */
[----:B------:R-:W-:Y:S02]  /*0710*/  @P2 IADD3 R21, PT, PT, R0, 0xe, RZ ;  /* 0x0000000e00152810 */ /* 0x000fe40007ffe0ff */
[----:B0-----:R-:W-:-:S04]  /*0720*/  IADD3 R2, P2, PT, R2, 0x40, RZ ;  /* 0x0000004002027810 */ /* 0x001fc80007f5e0ff */
[----:B------:R-:W-:Y:S02]  /*0730*/  IADD3.X R3, PT, PT, RZ, R3, RZ, P2, !PT ;  /* 0x00000003ff037210 */ /* 0x000fe400017fe4ff */
[----:B---3--:R-:W-:-:S04]  /*0740*/  FSETP.GT.AND P1, PT, R17, R16, PT ;  /* 0x000000101100720b */ /* 0x008fc80003f24000 */
[----:B------:R-:W-:-:S09]  /*0750*/  FSEL R17, R17, R16, P1 ;  /* 0x0000001011117208 */ /* 0x000fd20000800000 */
[C---:B------:R-:W-:Y:S01]  /*0760*/  @P1 IADD3 R21, PT, PT, R0.reuse, 0xf, RZ ;  /* 0x0000000f00151810 */ /* 0x040fe20007ffe0ff */
[----:B------:R-:W-:-:S05]  /*0770*/  VIADD R0, R0, 0x10 ;  /* 0x0000001000007836 */ /* 0x000fca0000000000 */
[----:B------:R-:W-:Y:S02]  /*0780*/  ISETP.NE.AND P1, PT, R0, UR6, PT ;  /* 0x0000000600007c0c */ /* 0x000fe4000bf25270 */
[----:B--2---:R-:W-:-:S04]  /*0790*/  FSETP.GT.AND P0, PT, R18, R17, PT ;  /* 0x000000111200720b */ /* 0x004fc80003f04000 */
[----:B------:R-:W-:Y:S02]  /*07a0*/  FSEL R18, R18, R17, P0 ;  /* 0x0000001112127208 */ /* 0x000fe40000000000 */
[----:B------:R-:W-:-:S05]  /*07b0*/  SEL R21, R0, R21, P0 ;  /* 0x0000001500157207 */ /* 0x000fca0000000000 */
[----:B------:R-:W-:Y:S05]  /*07c0*/  @P1 BRA `(.L_x_112) ;  /* 0xfffffff800ec1947 */ /* 0x000fea000383ffff */
[----:B------:R-:W-:-:S07]  /*07d0*/  IADD3 R0, PT, PT, R0, 0x1, RZ ;  /* 0x0000000100007810 */ /* 0x000fce0007ffe0ff */
.L_x_111:
        /* <DEDUP_REMOVED lines=24> */
[----:B------:R-:W-:Y:S02]  /*0960*/  FSEL R10, R17, R10, P5 ;  /* 0x0000000a110a7208 */ /* 0x000fe40002800000 */
[----:B------:R-:W-:Y:S02]  /*0970*/  @P4 IADD3 R21, PT, PT, R0, 0x2, RZ ;  /* 0x0000000200154810 */ /* 0x000fe40007ffe0ff */
[----:B------:R-:W-:-:S04]  /*0980*/  FSETP.GT.AND P1, PT, R23, R10, PT ;  /* 0x0000000a1700720b */ /* 0x000fc80003f24000 */
[----:B------:R-:W-:Y:S02]  /*0990*/  FSEL R10, R23, R10, P1 ;  /* 0x0000000a170a7208 */ /* 0x000fe40000800000 */
[----:B------:R-:W-:Y:S02]  /*09a0*/  @P5 IADD3 R21, PT, PT, R0, 0x3, RZ ;  /* 0x0000000300155810 */ /* 0x000fe40007ffe0ff */
[----:B------:R-:W-:-:S04]  /*09b0*/  FSETP.GT.AND P0, PT, R25, R10, PT ;  /* 0x0000000a1900720b */ /* 0x000fc80003f04000 */
[----:B------:R-:W-:Y:S01]  /*09c0*/  FSEL R10, R25, R10, P0 ;  /* 0x0000000a190a7208 */ /* 0x000fe20000000000 */
[----:B------:R-:W-:-:S03]  /*09d0*/  @P1 VIADD R21, R0, 0x4 ;  /* 0x0000000400151836 */ /* 0x000fc60000000000 */
[----:B------:R-:W-:-:S04]  /*09e0*/  FSETP.GT.AND P2, PT, R27, R10, PT ;  /* 0x0000000a1b00720b */ /* 0x000fc80003f44000 */
[----:B------:R-:W-:Y:S02]  /*09f0*/  FSEL R10, R27, R10, P2 ;  /* 0x0000000a1b0a7208 */ /* 0x000fe40001000000 */
[----:B------:R-:W-:Y:S02]  /*0a00*/  @P0 IADD3 R21, PT, PT, R0, 0x5, RZ ;  /* 0x0000000500150810 */ /* 0x000fe40007ffe0ff */
[----:B------:R-:W-:-:S04]  /*0a10*/  FSETP.GT.AND P3, PT, R29, R10, PT ;  /* 0x0000000a1d00720b */ /* 0x000fc80003f64000 */
[----:B------:R-:W-:Y:S02]  /*0a20*/  FSEL R18, R29, R10, P3 ;  /* 0x0000000a1d127208 */ /* 0x000fe40001800000 */
[----:B------:R-:W-:-:S07]  /*0a30*/  @P2 IADD3 R21, PT, PT, R0, 0x6, RZ ;  /* 0x0000000600152810 */ /* 0x000fce0007ffe0ff */
[C---:B------:R-:W-:Y:S01]  /*0a40*/  @P3 VIADD R21, R0.reuse, 0x7 ;  /* 0x0000000700153836 */ /* 0x040fe20000000000 */
[----:B------:R-:W-:-:S07]  /*0a50*/  IADD3 R0, PT, PT, R0, 0x8, RZ ;  /* 0x0000000800007810 */ /* 0x000fce0007ffe0ff */
.L_x_113:
        /* <DEDUP_REMOVED lines=16> */
[----:B------:R-:W-:Y:S02]  /*0b60*/  FSEL R10, R15, R10, P2 ;  /* 0x0000000a0f0a7208 */ /* 0x000fe40001000000 */
[----:B------:R-:W-:Y:S02]  /*0b70*/  @P1 IADD3 R21, PT, PT, R0, 0x1, RZ ;  /* 0x0000000100151810 */ /* 0x000fe40007ffe0ff */
[----:B------:R-:W-:-:S04]  /*0b80*/  FSETP.GT.AND P3, PT, R17, R10, PT ;  /* 0x0000000a1100720b */ /* 0x000fc80003f64000 */
[----:B------:R-:W-:Y:S01]  /*0b90*/  FSEL R18, R17, R10, P3 ;  /* 0x0000000a11127208 */ /* 0x000fe20001800000 */
[----:B------:R-:W-:-:S08]  /*0ba0*/  @P2 VIADD R21, R0, 0x2 ;  /* 0x0000000200152836 */ /* 0x000fd00000000000 */
[C---:B------:R-:W-:Y:S02]  /*0bb0*/  @P3 IADD3 R21, PT, PT, R0.reuse, 0x3, RZ ;  /* 0x0000000300153810 */ /* 0x040fe40007ffe0ff */
[----:B------:R-:W-:-:S07]  /*0bc0*/  IADD3 R0, PT, PT, R0, 0x4, RZ ;  /* 0x0000000400007810 */ /* 0x000fce0007ffe0ff */
.L_x_114:
[----:B------:R-:W-:Y:S05]  /*0bd0*/  BRA.U !UP1, `(.L_x_110) ;  /* 0x0000000109407547 */ /* 0x000fea000b800000 */
[----:B------:R-:W0:Y:S01]  /*0be0*/  LDCU.64 UR10, c[0x0][0x380] ;  /* 0x00007000ff0a77ac */ /* 0x000e220008000a00 */
[----:B------:R-:W-:Y:S01]  /*0bf0*/  IMAD.WIDE.U32 R6, R0, 0x4, R6 ;  /* 0x0000000400067825 */ /* 0x000fe200078e0006 */
[----:B------:R-:W-:Y:S02]  /*0c00*/  UIADD3 UR4, UPT, UPT, -UR4, URZ, URZ ;  /* 0x000000ff04047290 */ /* 0x000fe4000fffe1ff */
[----:B0-----:R-:W-:-:S04]  /*0c10*/  IADD3 R2, P0, PT, R6, UR10, RZ ;  /* 0x0000000a06027c10 */ /* 0x001fc8000ff1e0ff */
[----:B------:R-:W-:-:S09]  /*0c20*/  IADD3.X R7, PT, PT, R7, UR11, RZ, P0, !PT ;  /* 0x0000000b07077c10 */ /* 0x000fd200087fe4ff */
.L_x_115:
[----:B------:R-:W-:-:S06]  /*0c30*/  IMAD.MOV.U32 R3, RZ, RZ, R7 ;  /* 0x000000ffff037224 */ /* 0x000fcc00078e0007 */
[----:B------:R0:W2:Y:S01]  /*0c40*/  LDG.E R3, desc[UR8][R2.64] ;  /* 0x0000000802037981 */ /* 0x0000a2000c1e1900 */
[----:B------:R-:W-:-:S04]  /*0c50*/  UIADD3 UR4, UPT, UPT, UR4, 0x1, URZ ;  /* 0x0000000104047890 */ /* 0x000fc8000fffe0ff */
[----:B------:R-:W-:Y:S01]  /*0c60*/  UISETP.NE.AND UP0, UPT, UR4, URZ, UPT ;  /* 0x000000ff0400728c */ /* 0x000fe2000bf05270 */
[----:B0-----:R-:W-:-:S04]  /*0c70*/  IADD3 R2, P1, PT, R2, 0x4, RZ ;  /* 0x0000000402027810 */ /* 0x001fc80007f3e0ff */
[----:B------:R-:W-:Y:S02]  /*0c80*/  IADD3.X R7, PT, PT, RZ, R7, RZ, P1, !PT ;  /* 0x00000007ff077210 */ /* 0x000fe40000ffe4ff */
[----:B--2--5:R-:W-:-:S04]  /*0c90*/  FSETP.GT.AND P0, PT, R3, R18, PT ;  /* 0x000000120300720b */ /* 0x024fc80003f04000 */
[C---:B------:R-:W-:Y:S02]  /*0ca0*/  SEL R21, R0.reuse, R21, P0 ;  /* 0x0000001500157207 */ /* 0x040fe40000000000 */
[----:B------:R-:W-:Y:S02]  /*0cb0*/  FSEL R18, R3, R18, P0 ;  /* 0x0000001203127208 */ /* 0x000fe40000000000 */
[----:B------:R-:W-:Y:S01]  /*0cc0*/  IADD3 R0, PT, PT, R0, 0x1, RZ ;  /* 0x0000000100007810 */ /* 0x000fe20007ffe0ff */
[----:B------:R-:W-:Y:S06]  /*0cd0*/  BRA.U UP0, `(.L_x_115) ;  /* 0xfffffffd00d47547 */ /* 0x000fec000b83ffff */
.L_x_110:
[C---:B------:R-:W-:Y:S01]  /*0ce0*/  IMAD.WIDE.U32 R6, R21.reuse, 0x4, R8 ;  /* 0x0000000415067825 */ /* 0x040fe200078e0008 */
[----:B------:R-:W0:Y:S04]  /*0cf0*/  LDCU UR4, c[0x0][0x398] ;  /* 0x00007300ff0477ac */ /* 0x000e280008000800 */
[----:B------:R-:W0:Y:S01]  /*0d00*/  LDG.E R27, desc[UR8][R6.64] ;  /* 0x00000008061b7981 */ /* 0x000e22000c1e1900 */
[----:B------:R-:W-:Y:S01]  /*0d10*/  ISETP.GE.AND P0, PT, R21, UR7, PT ;  /* 0x0000000715007c0c */ /* 0x000fe2000bf06270 */
[----:B------:R-:W1:Y:S01]  /*0d20*/  LDCU UR6, c[0x3][URZ] ;  /* 0x00c00000ff0677ac */ /* 0x000e620008000800 */
[----:B------:R-:W-:Y:S01]  /*0d30*/  BSSY.RECONVERGENT B2, `(.L_x_116) ;  /* 0x0000058000027945 */ /* 0x000fe20003800200 */
[----:B-----5:R-:W-:Y:S01]  /*0d40*/  IMAD.MOV.U32 R18, RZ, RZ, RZ ;  /* 0x000000ffff127224 */ /* 0x020fe200078e00ff */
[----:B------:R-:W-:Y:S01]  /*0d50*/  CS2R R16, SRZ ;  /* 0x0000000000107805 */ /* 0x000fe2000001ff00 */
[----:B------:R-:W2:Y:S01]  /*0d60*/  LDCU UR5, c[0x3][URZ] ;  /* 0x00c00000ff0577ac */ /* 0x000ea20008000800 */
[----:B------:R-:W-:-:S02]  /*0d70*/  CS2R R14, SRZ ;  /* 0x00000000000e7805 */ /* 0x000fc4000001ff00 */
[----:B------:R-:W-:Y:S02]  /*0d80*/  CS2R R12, SRZ ;  /* 0x00000000000c7805 */ /* 0x000fe4000001ff00 */
[----:B------:R-:W-:Y:S01]  /*0d90*/  MOV R10, RZ ;  /* 0x000000ff000a7202 */ /* 0x000fe20000000f00 */
[----:B0-----:R-:W-:Y:S02]  /*0da0*/  FMUL R25, R27, UR4 ;  /* 0x000000041b197c20 */ /* 0x001fe40008400000 */
[----:B-12---:R-:W-:Y:S05]  /*0db0*/  @P0 BRA `(.L_x_117) ;  /* 0x00000004003c0947 */ /* 0x006fea0003800000 */
[----:B------:R-:W0:Y:S01]  /*0dc0*/  LDCU.U8 UR4, c[0x0][0x39c] ;  /* 0x00007380ff0477ac */ /* 0x000e220008000000 */
[----:B------:R-:W-:Y:S01]  /*0dd0*/  HFMA2 R10, -RZ, RZ, 0, 0 ;  /* 0x00000000ff0a7431 */ /* 0x000fe200000001ff */
[----:B0-----:R-:W-:-:S04]  /*0de0*/  UPRMT UR4, UR4, 0x8880, URZ ;  /* 0x0000888004047896 */ /* 0x001fc800080000ff */
[----:B------:R-:W-:-:S09]  /*0df0*/  UISETP.NE.AND UP0, UPT, UR4, URZ, UPT ;  /* 0x000000ff0400728c */ /* 0x000fd2000bf05270 */
[----:B------:R-:W-:Y:S05]  /*0e00*/  BRA.U !UP0, `(.L_x_118) ;  /* 0x0000000108a87547 */ /* 0x000fea000b800000 */
[----:B------:R-:W-:Y:S01]  /*0e10*/  IMAD.MOV.U32 R29, RZ, RZ, R21 ;  /* 0x000000ffff1d7224 */ /* 0x000fe200078e0015 */
[----:B------:R-:W-:Y:S02]  /*0e20*/  CS2R R12, SRZ ;  /* 0x00000000000c7805 */ /* 0x000fe4000001ff00 */
[----:B------:R-:W-:Y:S02]  /*0e30*/  CS2R R14, SRZ ;  /* 0x00000000000e7805 */ /* 0x000fe4000001ff00 */
[----:B------:R-:W-:Y:S02]  /*0e40*/  CS2R R16, SRZ ;  /* 0x0000000000107805 */ /* 0x000fe4000001ff00 */
[----:B------:R-:W-:-:S07]  /*0e50*/  MOV R18, RZ ;  /* 0x000000ff00127202 */ /* 0x000fce0000000f00 */
.L_x_121:
[----:B------:R-:W-:-:S05]  /*0e60*/  IMAD.WIDE.U32 R2, R29, 0x4, R8 ;  /* 0x000000041d027825 */ /* 0x000fca00078e0008 */
[----:B------:R-:W2:Y:S02]  /*0e70*/  LDG.E R0, desc[UR8][R2.64] ;  /* 0x0000000802007981 */ /* 0x000ea4000c1e1900 */
[----:B--2---:R-:W-:-:S13]  /*0e80*/  FSETP.GT.AND P0, PT, R0, R25, PT ;  /* 0x000000190000720b */ /* 0x004fda0003f04000 */
[----:B------:R-:W-:Y:S05]  /*0e90*/  @!P0 BRA `(.L_x_117) ;  /* 0x0000000400048947 */ /* 0x000fea0003800000 */
[----:B------:R-:W0:Y:S01]  /*0ea0*/  MUFU.RCP R2, R27 ;  /* 0x0000001b00027308 */ /* 0x000e220000001000 */
[----:B------:R-:W-:Y:S07]  /*0eb0*/  BSSY.RECONVERGENT B3, `(.L_x_119) ;  /* 0x000000c000037945 */ /* 0x000fee0003800200 */
[----:B------:R-:W1:Y:S01]  /*0ec0*/  FCHK P0, R0, R27 ;  /* 0x0000001b00007302 */ /* 0x000e620000000000 */
[----:B0-----:R-:W-:-:S04]  /*0ed0*/  FFMA R3, -R27, R2, 1 ;  /* 0x3f8000001b037423 */ /* 0x001fc80000000102 */
[----:B------:R-:W-:-:S04]  /*0ee0*/  FFMA R3, R2, R3, R2 ;  /* 0x0000000302037223 */ /* 0x000fc80000000002 */
[----:B------:R-:W-:-:S04]  /*0ef0*/  FFMA R2, R0, R3, RZ ;  /* 0x0000000300027223 */ /* 0x000fc800000000ff */
[----:B------:R-:W-:-:S04]  /*0f00*/  FFMA R20, -R27, R2, R0 ;  /* 0x000000021b147223 */ /* 0x000fc80000000100 */
[----:B------:R-:W-:Y:S01]  /*0f10*/  FFMA R23, R3, R20, R2 ;  /* 0x0000001403177223 */ /* 0x000fe20000000002 */
[----:B-1----:R-:W-:Y:S06]  /*0f20*/  @!P0 BRA `(.L_x_120) ;  /* 0x0000000000108947 */ /* 0x002fec0003800000 */
[----:B------:R-:W-:Y:S02]  /*0f30*/  MOV R3, R27 ;  /* 0x0000001b00037202 */ /* 0x000fe40000000f00 */
[----:B------:R-:W-:-:S07]  /*0f40*/  MOV R2, 0xf60 ;  /* 0x00000f6000027802 */ /* 0x000fce0000000f00 */
[----:B------:R-:W-:Y:S05]  /*0f50*/  CALL.REL.NOINC `($__internal_4_$__cuda_sm3x_div_rn_noftz_f32_slowpath) ;  /* 0x0000001800887944 */ /* 0x000fea0003c00000 */
[----:B------:R-:W-:-:S07]  /*0f60*/  IMAD.MOV.U32 R23, RZ, RZ, R0 ;  /* 0x000000ffff177224 */ /* 0x000fce00078e0000 */
.L_x_120:
[----:B------:R-:W-:Y:S05]  /*0f70*/  BSYNC.RECONVERGENT B3 ;  /* 0x0000000000037941 */ /* 0x000fea0003800200 */
.L_x_119:
[----:B------:R-:W0:Y:S02]  /*0f80*/  LDC.64 R2, c[0x0][0x390] ;  /* 0x0000e400ff027b82 */ /* 0x000e240000000a00 */
[----:B0-----:R-:W-:-:S06]  /*0f90*/  IMAD.WIDE.U32 R2, R29, 0x4, R2 ;  /* 0x000000041d027825 */ /* 0x001fcc00078e0002 */
[----:B------:R-:W2:Y:S01]  /*0fa0*/  LDG.E R2, desc[UR8][R2.64] ;  /* 0x0000000802027981 */ /* 0x000ea2000c1e1900 */
[----:B------:R-:W-:Y:S01]  /*0fb0*/  IADD3 R29, PT, PT, R29, 0x1, RZ ;  /* 0x000000011d1d7810 */ /* 0x000fe20007ffe0ff */
[----:B------:R-:W-:Y:S01]  /*0fc0*/  FADD R10, R10, R23 ;  /* 0x000000170a0a7221 */ /* 0x000fe20000000000 */
[----:B------:R-:W-:Y:S02]  /*0fd0*/  FADD R18, R18, 1 ;  /* 0x3f80000012127421 */ /* 0x000fe40000000000 */
[----:B------:R-:W-:Y:S01]  /*0fe0*/  ISETP.GE.AND P0, PT, R29, UR5, PT ;  /* 0x000000051d007c0c */ /* 0x000fe2000bf06270 */
[----:B--2---:R-:W-:-:S04]  /*0ff0*/  FADD R0, -R19, R2 ;  /* 0x0000000213007221 */ /* 0x004fc80000000100 */
[----:B------:R-:W-:-:S04]  /*1000*/  FMUL R31, R0, R11 ;  /* 0x0000000b001f7220 */ /* 0x000fc80000400000 */
[C---:B------:R-:W-:Y:S01]  /*1010*/  FMUL R0, R31.reuse, R31 ;  /* 0x0000001f1f007220 */ /* 0x040fe20000400000 */
[CC--:B------:R-:W-:Y:S01]  /*1020*/  FFMA R12, R31.reuse, R23.reuse, R12 ;  /* 0x000000171f0c7223 */ /* 0x0c0fe2000000000c */
[----:B------:R-:W-:Y:S02]  /*1030*/  FADD R16, R16, R31 ;  /* 0x0000001f10107221 */ /* 0x000fe40000000000 */
[----:B------:R-:W-:Y:S01]  /*1040*/  FMUL R20, R31, R0 ;  /* 0x000000001f147220 */ /* 0x000fe20000400000 */
[----:B------:R-:W-:Y:S01]  /*1050*/  FFMA R13, R0, R23, R13 ;  /* 0x00000017000d7223 */ /* 0x000fe2000000000d */
[----:B------:R-:W-:Y:S02]  /*1060*/  FADD R17, R17, R0 ;  /* 0x0000000011117221 */ /* 0x000fe40000000000 */
[----:B------:R-:W-:Y:S01]  /*1070*/  FFMA R14, R31, R20, R14 ;  /* 0x000000141f0e7223 */ /* 0x000fe2000000000e */
[----:B------:R-:W-:Y:S01]  /*1080*/  FADD R15, R15, R20 ;  /* 0x000000140f0f7221 */ /* 0x000fe20000000000 */
[----:B------:R-:W-:Y:S06]  /*1090*/  @!P0 BRA `(.L_x_121) ;  /* 0xfffffffc00708947 */ /* 0x000fec000383ffff */
[----:B------:R-:W-:Y:S05]  /*10a0*/  BRA `(.L_x_117) ;  /* 0x0000000000807947 */ /* 0x000fea0003800000 */
.L_x_118:
[----:B------:R-:W-:Y:S02]  /*10b0*/  MOV R23, R21 ;  /* 0x0000001500177202 */ /* 0x000fe40000000f00 */
[----:B------:R-:W-:Y:S02]  /*10c0*/  CS2R R12, SRZ ;  /* 0x00000000000c7805 */ /* 0x000fe4000001ff00 */
[----:B------:R-:W-:Y:S02]  /*10d0*/  CS2R R14, SRZ ;  /* 0x00000000000e7805 */ /* 0x000fe4000001ff00 */
[----:B------:R-:W-:Y:S02]  /*10e0*/  CS2R R16, SRZ ;  /* 0x0000000000107805 */ /* 0x000fe4000001ff00 */
[----:B------:R-:W-:-:S07]  /*10f0*/  MOV R18, RZ ;  /* 0x000000ff00127202 */ /* 0x000fce0000000f00 */
.L_x_122:
[----:B------:R-:W-:-:S05]  /*1100*/  IMAD.WIDE.U32 R2, R23, 0x4, R8 ;  /* 0x0000000417027825 */ /* 0x000fca00078e0008 */
[----:B------:R-:W2:Y:S02]  /*1110*/  LDG.E R0, desc[UR8][R2.64] ;  /* 0x0000000802007981 */ /* 0x000ea4000c1e1900 */
[----:B--2---:R-:W-:-:S13]  /*1120*/  FSETP.GT.AND P0, PT, R0, R25, PT ;  /* 0x000000190000720b */ /* 0x004fda0003f04000 */
[----:B------:R-:W-:Y:S05]  /*1130*/  @!P0 BRA `(.L_x_117) ;  /* 0x00000000005c8947 */ /* 0x000fea0003800000 */
[----:B------:R-:W0:Y:S02]  /*1140*/  LDC.64 R2, c[0x0][0x390] ;  /* 0x0000e400ff027b82 */ /* 0x000e240000000a00 */
[----:B0-----:R-:W-:-:S06]  /*1150*/  IMAD.WIDE.U32 R2, R23, 0x4, R2 ;  /* 0x0000000417027825 */ /* 0x001fcc00078e0002 */
[----:B------:R-:W2:Y:S01]  /*1160*/  LDG.E R2, desc[UR8][R2.64] ;  /* 0x0000000802027981 */ /* 0x000ea2000c1e1900 */
[----:B------:R-:W-:Y:S01]  /*1170*/  FSETP.GEU.AND P0, PT, |R0|, 1.175494350822287508e-38, PT ;  /* 0x008000000000780b */ /* 0x000fe20003f0e200 */
[----:B------:R-:W-:Y:S02]  /*1180*/  VIADD R23, R23, 0x1 ;  /* 0x0000000117177836 */ /* 0x000fe40000000000 */
[----:B------:R-:W-:-:S10]  /*1190*/  FADD R18, R18, 1 ;  /* 0x3f80000012127421 */ /* 0x000fd40000000000 */
[----:B------:R-:W-:-:S04]  /*11a0*/  @!P0 FMUL R0, R0, 16777216 ;  /* 0x4b80000000008820 */ /* 0x000fc80000400000 */
[----:B------:R-:W0:Y:S02]  /*11b0*/  MUFU.LG2 R20, R0 ;  /* 0x0000000000147308 */ /* 0x000e240000000c00 */
[----:B0-----:R-:W-:Y:S01]  /*11c0*/  @!P0 FADD R20, R20, -24 ;  /* 0xc1c0000014148421 */ /* 0x001fe20000000000 */
[----:B------:R-:W-:-:S03]  /*11d0*/  ISETP.GE.AND P0, PT, R23, UR6, PT ;  /* 0x0000000617007c0c */ /* 0x000fc6000bf06270 */
[----:B------:R-:W-:-:S04]  /*11e0*/  FMUL R29, R20, 0.69314718246459960938 ;  /* 0x3f317218141d7820 */ /* 0x000fc80000400000 */
[----:B------:R-:W-:Y:S01]  /*11f0*/  FADD R10, R10, R29 ;  /* 0x0000001d0a0a7221 */ /* 0x000fe20000000000 */
[----:B--2---:R-:W-:-:S04]  /*1200*/  FADD R22, -R19, R2 ;  /* 0x0000000213167221 */ /* 0x004fc80000000100 */
[----:B------:R-:W-:-:S04]  /*1210*/  FMUL R31, R22, R11 ;  /* 0x0000000b161f7220 */ /* 0x000fc80000400000 */
[-C--:B------:R-:W-:Y:S01]  /*1220*/  FMUL R20, R31, R31.reuse ;  /* 0x0000001f1f147220 */ /* 0x080fe20000400000 */
[----:B------:R-:W-:Y:S01]  /*1230*/  FFMA R12, R29, R31, R12 ;  /* 0x0000001f1d0c7223 */ /* 0x000fe2000000000c */
[----:B------:R-:W-:Y:S02]  /*1240*/  FADD R16, R16, R31 ;  /* 0x0000001f10107221 */ /* 0x000fe40000000000 */
[-C--:B------:R-:W-:Y:S01]  /*1250*/  FMUL R2, R31, R20.reuse ;  /* 0x000000141f027220 */ /* 0x080fe20000400000 */
[----:B------:R-:W-:Y:S01]  /*1260*/  FFMA R13, R29, R20, R13 ;  /* 0x000000141d0d7223 */ /* 0x000fe2000000000d */
[----:B------:R-:W-:Y:S02]  /*1270*/  FADD R17, R17, R20 ;  /* 0x0000001411117221 */ /* 0x000fe40000000000 */
[----:B------:R-:W-:Y:S01]  /*1280*/  FFMA R14, R31, R2, R14 ;  /* 0x000000021f0e7223 */ /* 0x000fe2000000000e */
[----:B------:R-:W-:Y:S01]  /*1290*/  FADD R15, R15, R2 ;  /* 0x000000020f0f7221 */ /* 0x000fe20000000000 */
[----:B------:R-:W-:Y:S06]  /*12a0*/  @!P0 BRA `(.L_x_122) ;  /* 0xfffffffc00948947 */ /* 0x000fec000383ffff */
.L_x_117:
[----:B------:R-:W-:Y:S05]  /*12b0*/  BSYNC.RECONVERGENT B2 ;  /* 0x0000000000027941 */ /* 0x000fea0003800200 */
.L_x_116:
[----:B------:R-:W-:Y:S01]  /*12c0*/  ISETP.GE.AND P0, PT, R21, 0x2, PT ;  /* 0x000000021500780c */ /* 0x000fe20003f06270 */
[----:B------:R-:W-:-:S12]  /*12d0*/  BSSY.RECONVERGENT B2, `(.L_x_123) ;  /* 0x000004b000027945 */ /* 0x000fd80003800200 */
[----:B------:R-:W-:Y:S05]  /*12e0*/  @!P0 BRA `(.L_x_124) ;  /* 0x0000000400248947 */ /* 0x000fea0003800000 */
[----:B------:R-:W0:Y:S02]  /*12f0*/  LDCU.U8 UR4, c[0x0][0x39c] ;  /* 0x00007380ff0477ac */ /* 0x000e240008000000 */
[----:B0-----:R-:W-:-:S04]  /*1300*/  UPRMT UR4, UR4, 0x8880, URZ ;  /* 0x0000888004047896 */ /* 0x001fc800080000ff */
[----:B------:R-:W-:-:S09]  /*1310*/  UISETP.NE.AND UP0, UPT, UR4, URZ, UPT ;  /* 0x000000ff0400728c */ /* 0x000fd2000bf05270 */
[----:B------:R-:W-:Y:S05]  /*1320*/  BRA.U !UP0, `(.L_x_125) ;  /* 0x0000000108a47547 */ /* 0x000fea000b800000 */
[----:B------:R-:W-:Y:S01]  /*1330*/  BSSY.RECONVERGENT B3, `(.L_x_126) ;  /* 0x0000027000037945 */ /* 0x000fe20003800200 */
.L_x_130:
[----:B------:R-:W-:-:S05]  /*1340*/  IADD3 R29, PT, PT, R21, -0x1, RZ ;  /* 0xffffffff151d7810 */ /* 0x000fca0007ffe0ff */
        /* <DEDUP_REMOVED lines=14> */
[----:B------:R-:W-:Y:S02]  /*1430*/  MOV R3, R27 ;  /* 0x0000001b00037202 */ /* 0x000fe40000000f00 */
[----:B------:R-:W-:-:S07]  /*1440*/  MOV R2, 0x1460 ;  /* 0x0000146000027802 */ /* 0x000fce0000000f00 */
[----:B------:R-:W-:Y:S05]  /*1450*/  CALL.REL.NOINC `($__internal_4_$__cuda_sm3x_div_rn_noftz_f32_slowpath) ;  /* 0x0000001400487944 */ /* 0x000fea0003c00000 */
[----:B------:R-:W-:-:S07]  /*1460*/  IMAD.MOV.U32 R23, RZ, RZ, R0 ;  /* 0x000000ffff177224 */ /* 0x000fce00078e0000 */
.L_x_129:
[----:B------:R-:W-:Y:S05]  /*1470*/  BSYNC.RECONVERGENT B4 ;  /* 0x0000000000047941 */ /* 0x000fea0003800200 */
.L_x_128:
[----:B------:R-:W0:Y:S02]  /*1480*/  LDC.64 R2, c[0x0][0x390] ;  /* 0x0000e400ff027b82 */ /* 0x000e240000000a00 */
[----:B0-----:R-:W-:-:S06]  /*1490*/  IMAD.WIDE.U32 R2, R29, 0x4, R2 ;  /* 0x000000041d027825 */ /* 0x001fcc00078e0002 */
[----:B------:R-:W2:Y:S01]  /*14a0*/  LDG.E R2, desc[UR8][R2.64] ;  /* 0x0000000802027981 */ /* 0x000ea2000c1e1900 */
[----:B------:R-:W-:Y:S01]  /*14b0*/  ISETP.GT.U32.AND P0, PT, R21, 0x2, PT ;  /* 0x000000021500780c */ /* 0x000fe20003f04070 */
[----:B------:R-:W-:Y:S01]  /*14c0*/  FADD R10, R10, R23 ;  /* 0x000000170a0a7221 */ /* 0x000fe20000000000 */
[----:B------:R-:W-:Y:S01]  /*14d0*/  FADD R18, R18, 1 ;  /* 0x3f80000012127421 */ /* 0x000fe20000000000 */
[----:B------:R-:W-:Y:S01]  /*14e0*/  MOV R21, R29 ;  /* 0x0000001d00157202 */ /* 0x000fe20000000f00 */
        /* <DEDUP_REMOVED lines=10> */
[----:B------:R-:W-:Y:S06]  /*1590*/  @P0 BRA `(.L_x_130) ;  /* 0xfffffffc00680947 */ /* 0x000fec000383ffff */
.L_x_127:
[----:B------:R-:W-:Y:S05]  /*15a0*/  BSYNC.RECONVERGENT B3 ;  /* 0x0000000000037941 */ /* 0x000fea0003800200 */
.L_x_126:
[----:B------:R-:W-:Y:S05]  /*15b0*/  BRA `(.L_x_124) ;  /* 0x0000000000707947 */ /* 0x000fea0003800000 */
.L_x_125:
[----:B------:R-:W-:-:S05]  /*15c0*/  IADD3 R29, PT, PT, R21, -0x1, RZ ;  /* 0xffffffff151d7810 */ /* 0x000fca0007ffe0ff */
        /* <DEDUP_REMOVED lines=8> */
[----:B------:R-:W-:-:S12]  /*1650*/  FADD R18, R18, 1 ;  /* 0x3f80000012127421 */ /* 0x000fd80000000000 */
[----:B------:R-:W-:-:S04]  /*1660*/  @!P0 FMUL R0, R0, 16777216 ;  /* 0x4b80000000008820 */ /* 0x000fc80000400000 */
[----:B------:R-:W0:Y:S02]  /*1670*/  MUFU.LG2 R20, R0 ;  /* 0x0000000000147308 */ /* 0x000e240000000c00 */
[----:B0-----:R-:W-:Y:S01]  /*1680*/  @!P0 FADD R20, R20, -24 ;  /* 0xc1c0000014148421 */ /* 0x001fe20000000000 */
[----:B------:R-:W-:Y:S02]  /*1690*/  ISETP.GT.U32.AND P0, PT, R21, 0x2, PT ;  /* 0x000000021500780c */ /* 0x000fe40003f04070 */
[----:B------:R-:W-:Y:S01]  /*16a0*/  MOV R21, R29 ;  /* 0x0000001d00157202 */ /* 0x000fe20000000f00 */
        /* <DEDUP_REMOVED lines=12> */
[----:B------:R-:W-:Y:S06]  /*1770*/  @P0 BRA `(.L_x_125) ;  /* 0xfffffffc00900947 */ /* 0x000fec000383ffff */
.L_x_124:
[----:B------:R-:W-:Y:S05]  /*1780*/  BSYNC.RECONVERGENT B2 ;  /* 0x0000000000027941 */ /* 0x000fea0003800200 */
.L_x_123:
[CC--:B------:R-:W-:Y:S01]  /*1790*/  FMUL R2, R17.reuse, R16.reuse ;  /* 0x0000001011027220 */ /* 0x0c0fe20000400000 */
[----:B------:R-:W-:Y:S01]  /*17a0*/  FMUL R0, R16, R16 ;  /* 0x0000001010007220 */ /* 0x000fe20000400000 */
[----:B------:R-:W-:Y:S01]  /*17b0*/  FMUL R8, R17, R17 ;  /* 0x0000001111087220 */ /* 0x000fe20000400000 */
[----:B------:R-:W-:Y:S01]  /*17c0*/  BSSY.RECONVERGENT B2, `(.L_x_131) ;  /* 0x0000016000027945 */ /* 0x000fe20003800200 */
[-C--:B------:R-:W-:Y:S01]  /*17d0*/  FFMA R2, R15, R18.reuse, -R2 ;  /* 0x000000120f027223 */ /* 0x080fe20000000802 */
[----:B------:R-:W-:Y:S01]  /*17e0*/  FFMA R0, R17, R18, -R0 ;  /* 0x0000001211007223 */ /* 0x000fe20000000800 */
[----:B------:R-:W-:Y:S02]  /*17f0*/  FFMA R19, R15, R16, -R8 ;  /* 0x000000100f137223 */ /* 0x000fe40000000808 */
[----:B------:R-:W-:-:S04]  /*1800*/  FMUL R3, R2, R15 ;  /* 0x0000000f02037220 */ /* 0x000fc80000400000 */
[----:B------:R-:W-:Y:S01]  /*1810*/  FFMA R8, R0, R14, -R3 ;  /* 0x0000000e00087223 */ /* 0x000fe20000000803 */
[----:B------:R-:W-:-:S03]  /*1820*/  FMUL R3, R2, R12 ;  /* 0x0000000c02037220 */ /* 0x000fc60000400000 */
[----:B------:R-:W-:Y:S01]  /*1830*/  FFMA R9, R19, R17, R8 ;  /* 0x0000001113097223 */ /* 0x000fe20000000008 */
[----:B------:R-:W-:-:S03]  /*1840*/  FFMA R0, R0, R13, -R3 ;  /* 0x0000000d00007223 */ /* 0x000fc60000000803 */
[----:B------:R-:W0:Y:S01]  /*1850*/  MUFU.RCP R8, R9 ;  /* 0x0000000900087308 */ /* 0x000e220000001000 */
[----:B------:R-:W-:-:S07]  /*1860*/  FFMA R0, R19, R10, R0 ;  /* 0x0000000a13007223 */ /* 0x000fce0000000000 */
[----:B------:R-:W1:Y:S01]  /*1870*/  FCHK P0, R0, R9 ;  /* 0x0000000900007302 */ /* 0x000e620000000000 */
[----:B0-----:R-:W-:-:S04]  /*1880*/  FFMA R3, -R9, R8, 1 ;  /* 0x3f80000009037423 */ /* 0x001fc80000000108 */
[----:B------:R-:W-:-:S04]  /*1890*/  FFMA R3, R8, R3, R8 ;  /* 0x0000000308037223 */ /* 0x000fc80000000008 */
[----:B------:R-:W-:-:S04]  /*18a0*/  FFMA R8, R0, R3, RZ ;  /* 0x0000000300087223 */ /* 0x000fc800000000ff */
[----:B------:R-:W-:-:S04]  /*18b0*/  FFMA R2, -R9, R8, R0 ;  /* 0x0000000809027223 */ /* 0x000fc80000000100 */
[----:B------:R-:W-:Y:S01]  /*18c0*/  FFMA R8, R3, R2, R8 ;  /* 0x0000000203087223 */ /* 0x000fe20000000008 */
[----:B-1----:R-:W-:Y:S06]  /*18d0*/  @!P0 BRA `(.L_x_132) ;  /* 0x0000000000108947 */ /* 0x002fec0003800000 */
[----:B------:R-:W-:Y:S01]  /*18e0*/  IMAD.MOV.U32 R3, RZ, RZ, R9 ;  /* 0x000000ffff037224 */ /* 0x000fe200078e0009 */
[----:B------:R-:W-:-:S07]  /*18f0*/  MOV R2, 0x1910 ;  /* 0x0000191000027802 */ /* 0x000fce0000000f00 */
[----:B------:R-:W-:Y:S05]  /*1900*/  CALL.REL.NOINC `($__internal_4_$__cuda_sm3x_div_rn_noftz_f32_slowpath) ;  /* 0x00000010001c7944 */ /* 0x000fea0003c00000 */
[----:B------:R-:W-:-:S07]  /*1910*/  MOV R8, R0 ;  /* 0x0000000000087202 */ /* 0x000fce0000000f00 */
.L_x_132:
[----:B------:R-:W-:Y:S05]  /*1920*/  BSYNC.RECONVERGENT B2 ;  /* 0x0000000000027941 */ /* 0x000fea0003800200 */
.L_x_131:
[CC--:B------:R-:W-:Y:S01]  /*1930*/  FMUL R19, R10.reuse, R17.reuse ;  /* 0x000000110a137220 */ /* 0x0c0fe20000400000 */
[----:B------:R-:W0:Y:S01]  /*1940*/  MUFU.RCP R20, R9 ;  /* 0x0000000900147308 */ /* 0x000e220000001000 */
[-C--:B------:R-:W-:Y:S01]  /*1950*/  FMUL R3, R10, R16.reuse ;  /* 0x000000100a037220 */ /* 0x080fe20000400000 */
[C---:B------:R-:W-:Y:S01]  /*1960*/  FMUL R21, R13.reuse, R16 ;  /* 0x000000100d157220 */ /* 0x040fe20000400000 */
[-C--:B------:R-:W-:Y:S01]  /*1970*/  FFMA R0, R13, R18.reuse, -R19 ;  /* 0x000000120d007223 */ /* 0x080fe20000000813 */
[----:B------:R-:W-:Y:S01]  /*1980*/  BSSY.RECONVERGENT B2, `(.L_x_133) ;  /* 0x0000012000027945 */ /* 0x000fe20003800200 */
[C---:B------:R-:W-:Y:S01]  /*1990*/  FFMA R3, R12.reuse, R18, -R3 ;  /* 0x000000120c037223 */ /* 0x040fe20000000803 */
[----:B------:R-:W-:Y:S01]  /*19a0*/  FFMA R23, R12, -R17, R21 ;  /* 0x800000110c177223 */ /* 0x000fe20000000015 */
[----:B------:R-:W-:-:S04]  /*19b0*/  FMUL R0, R0, R15 ;  /* 0x0000000f00007220 */ /* 0x000fc80000400000 */
[----:B------:R-:W-:-:S04]  /*19c0*/  FFMA R0, R3, R14, -R0 ;  /* 0x0000000e03007223 */ /* 0x000fc80000000800 */
[----:B------:R-:W-:Y:S01]  /*19d0*/  FFMA R2, R23, R17, R0 ;  /* 0x0000001117027223 */ /* 0x000fe20000000000 */
[----:B0-----:R-:W-:-:S03]  /*19e0*/  FFMA R3, -R9, R20, 1 ;  /* 0x3f80000009037423 */ /* 0x001fc60000000114 */
[----:B------:R-:W0:Y:S01]  /*19f0*/  FCHK P0, R2, R9 ;  /* 0x0000000902007302 */ /* 0x000e220000000000 */
[----:B------:R-:W-:-:S04]  /*1a00*/  FFMA R0, R20, R3, R20 ;  /* 0x0000000314007223 */ /* 0x000fc80000000014 */
[----:B------:R-:W-:-:S04]  /*1a10*/  FFMA R18, R0, R2, RZ ;  /* 0x0000000200127223 */ /* 0x000fc800000000ff */
[----:B------:R-:W-:-:S04]  /*1a20*/  FFMA R3, -R9, R18, R2 ;  /* 0x0000001209037223 */ /* 0x000fc80000000102 */
[----:B------:R-:W-:Y:S01]  /*1a30*/  FFMA R18, R0, R3, R18 ;  /* 0x0000000300127223 */ /* 0x000fe20000000012 */
[----:B0-----:R-:W-:Y:S06]  /*1a40*/  @!P0 BRA `(.L_x_134) ;  /* 0x0000000000148947 */ /* 0x001fec0003800000 */
[----:B------:R-:W-:Y:S02]  /*1a50*/  MOV R0, R2 ;  /* 0x0000000200007202 */ /* 0x000fe40000000f00 */
[----:B------:R-:W-:Y:S02]  /*1a60*/  MOV R3, R9 ;  /* 0x0000000900037202 */ /* 0x000fe40000000f00 */
[----:B------:R-:W-:-:S07]  /*1a70*/  MOV R2, 0x1a90 ;  /* 0x00001a9000027802 */ /* 0x000fce0000000f00 */
[----:B------:R-:W-:Y:S05]  /*1a80*/  CALL.REL.NOINC `($__internal_4_$__cuda_sm3x_div_rn_noftz_f32_slowpath) ;  /* 0x0000000c00bc7944 */ /* 0x000fea0003c00000 */
[----:B------:R-:W-:-:S07]  /*1a90*/  IMAD.MOV.U32 R18, RZ, RZ, R0 ;  /* 0x000000ffff127224 */ /* 0x000fce00078e0000 */
.L_x_134:
[----:B------:R-:W-:Y:S05]  /*1aa0*/  BSYNC.RECONVERGENT B2 ;  /* 0x0000000000027941 */ /* 0x000fea0003800200 */
.L_x_133:
[----:B------:R-:W0:Y:S01]  /*1ab0*/  MUFU.RCP R20, R9 ;  /* 0x0000000900147308 */ /* 0x000e220000001000 */
[----:B------:R-:W-:Y:S01]  /*1ac0*/  FFMA R10, R10, R15, -R21 ;  /* 0x0000000f0a0a7223 */ /* 0x000fe20000000815 */
[----:B------:R-:W-:Y:S01]  /*1ad0*/  FFMA R19, R12, -R16, R19 ;  /* 0x800000100c137223 */ /* 0x000fe20000000013 */
[----:B------:R-:W-:Y:S01]  /*1ae0*/  FMUL R0, R13, R17 ;  /* 0x000000110d007220 */ /* 0x000fe20000400000 */
[----:B------:R-:W-:Y:S01]  /*1af0*/  BSSY.RECONVERGENT B2, `(.L_x_135) ;  /* 0x0000011000027945 */ /* 0x000fe20003800200 */
[-C--:B------:R-:W-:Y:S02]  /*1b00*/  FMUL R10, R10, R15.reuse ;  /* 0x0000000f0a0a7220 */ /* 0x080fe40000400000 */
[----:B------:R-:W-:Y:S02]  /*1b10*/  FFMA R15, R12, R15, -R0 ;  /* 0x0000000f0c0f7223 */ /* 0x000fe40000000800 */
[----:B------:R-:W-:-:S04]  /*1b20*/  FFMA R10, R19, R14, -R10 ;  /* 0x0000000e130a7223 */ /* 0x000fc8000000080a */
[----:B------:R-:W-:-:S04]  /*1b30*/  FFMA R2, R15, R17, R10 ;  /* 0x000000110f027223 */ /* 0x000fc8000000000a */
        /* <DEDUP_REMOVED lines=11> */
[----:B------:R-:W-:-:S07]  /*1bf0*/  MOV R10, R0 ;  /* 0x00000000000a7202 */ /* 0x000fce0000000f00 */
.L_x_136:
[----:B------:R-:W-:Y:S05]  /*1c00*/  BSYNC.RECONVERGENT B2 ;  /* 0x0000000000027941 */ /* 0x000fea0003800200 */
.L_x_135:
[----:B------:R-:W-:-:S04]  /*1c10*/  FSETP.NAN.AND P0, PT, R18, R18, PT ;  /* 0x000000121200720b */ /* 0x000fc80003f08000 */
[----:B------:R-:W-:-:S04]  /*1c20*/  FSETP.NUM.AND P0, PT, R8, R8, !P0 ;  /* 0x000000080800720b */ /* 0x000fc80004707000 */
[----:B------:R-:W-:-:S13]  /*1c30*/  FSETP.NUM.AND P0, PT, R10, R10, P0 ;  /* 0x0000000a0a00720b */ /* 0x000fda0000707000 */
[----:B------:R0:W-:Y:S04]  /*1c40*/  @!P0 STG.E desc[UR8][R4.64+0x8], RZ ;  /* 0x000008ff04008986 */ /* 0x0001e8000c101908 */
[----:B------:R0:W-:Y:S04]  /*1c50*/  @!P0 STG.E desc[UR8][R4.64+0x4], RZ ;  /* 0x000004ff04008986 */ /* 0x0001e8000c101908 */
[----:B------:R0:W-:Y:S01]  /*1c60*/  @!P0 STG.E desc[UR8][R4.64], RZ ;  /* 0x000000ff04008986 */ /* 0x0001e2000c101908 */
[----:B------:R-:W-:Y:S05]  /*1c70*/  @!P0 EXIT ;  /* 0x000000000000894d */ /* 0x000fea0003800000 */
[----:B------:R-:W-:Y:S01]  /*1c80*/  FSETP.GT.AND P0, PT, R8, RZ, PT ;  /* 0x000000ff0800720b */ /* 0x000fe20003f04000 */
[----:B------:R-:W1:-:S12]  /*1c90*/  LDCU.U8 UR4, c[0x0][0x39c] ;  /* 0x00007380ff0477ac */ /* 0x000e580008000000 */
[----:B------:R-:W-:-:S05]  /*1ca0*/  @P0 IMAD.MOV.U32 R3, RZ, RZ, -0x40800000 ;  /* 0xbf800000ff030424 */ /* 0x000fca00078e00ff */
[----:B------:R2:W-:Y:S01]  /*1cb0*/  @P0 STG.E desc[UR8][R4.64+0x8], R3 ;  /* 0x0000080304000986 */ /* 0x0005e2000c101908 */
[----:B-1----:R-:W-:-:S03]  /*1cc0*/  UPRMT UR4, UR4, 0x8880, URZ ;  /* 0x0000888004047896 */ /* 0x002fc600080000ff */
[----:B------:R2:W-:Y:S01]  /*1cd0*/  @P0 STG.E desc[UR8][R4.64+0x4], R3 ;  /* 0x0000040304000986 */ /* 0x0005e2000c101908 */
[----:B------:R-:W-:-:S03]  /*1ce0*/  UISETP.NE.AND UP0, UPT, UR4, URZ, UPT ;  /* 0x000000ff0400728c */ /* 0x000fc6000bf05270 */
[----:B------:R2:W-:Y:S06]  /*1cf0*/  @P0 STG.E desc[UR8][R4.64], R3 ;  /* 0x0000000304000986 */ /* 0x0005ec000c101908 */
[----:B------:R-:W-:Y:S05]  /*1d00*/  BRA.U !UP0, `(.L_x_137) ;  /* 0x0000000508207547 */ /* 0x000fea000b800000 */
[----:B--2---:R-:W2:Y:S01]  /*1d10*/  LDG.E R3, desc[UR8][R6.64] ;  /* 0x0000000806037981 */ /* 0x004ea2000c1e1900 */
[----:B------:R-:W1:Y:S01]  /*1d20*/  MUFU.RCP R2, R11 ;  /* 0x0000000b00027308 */ /* 0x000e620000001000 */
[----:B------:R-:W-:Y:S01]  /*1d30*/  BSSY.RECONVERGENT B2, `(.L_x_138) ;  /* 0x000000d000027945 */ /* 0x000fe20003800200 */
[----:B-1----:R-:W-:-:S04]  /*1d40*/  FFMA R9, R2, -R11, 1 ;  /* 0x3f80000002097423 */ /* 0x002fc8000000080b */
[----:B------:R-:W-:Y:S01]  /*1d50*/  FFMA R9, R2, R9, R2 ;  /* 0x0000000902097223 */ /* 0x000fe20000000002 */
[----:B--2---:R-:W-:-:S04]  /*1d60*/  FMUL R0, R3, R8 ;  /* 0x0000000803007220 */ /* 0x004fc80000400000 */
[----:B------:R-:W1:Y:S01]  /*1d70*/  FCHK P0, R0, R11 ;  /* 0x0000000b00007302 */ /* 0x000e620000000000 */
[----:B------:R-:W-:-:S04]  /*1d80*/  FFMA R2, R0, R9, RZ ;  /* 0x0000000900027223 */ /* 0x000fc800000000ff */
[----:B------:R-:W-:-:S04]  /*1d90*/  FFMA R3, R2, -R11, R0 ;  /* 0x8000000b02037223 */ /* 0x000fc80000000000 */
[----:B------:R-:W-:Y:S01]  /*1da0*/  FFMA R3, R9, R3, R2 ;  /* 0x0000000309037223 */ /* 0x000fe20000000002 */
[----:B-1----:R-:W-:Y:S06]  /*1db0*/  @!P0 BRA `(.L_x_139) ;  /* 0x0000000000108947 */ /* 0x002fec0003800000 */
[----:B------:R-:W-:Y:S02]  /*1dc0*/  MOV R3, R11 ;  /* 0x0000000b00037202 */ /* 0x000fe40000000f00 */
[----:B------:R-:W-:-:S07]  /*1dd0*/  MOV R2, 0x1df0 ;  /* 0x00001df000027802 */ /* 0x000fce0000000f00 */
[----:B0-----:R-:W-:Y:S05]  /*1de0*/  CALL.REL.NOINC `($__internal_4_$__cuda_sm3x_div_rn_noftz_f32_slowpath) ;  /* 0x0000000800e47944 */ /* 0x001fea0003c00000 */
[----:B------:R-:W-:-:S07]  /*1df0*/  MOV R3, R0 ;  /* 0x0000000000037202 */ /* 0x000fce0000000f00 */
.L_x_139:
[----:B------:R-:W-:Y:S05]  /*1e00*/  BSYNC.RECONVERGENT B2 ;  /* 0x0000000000027941 */ /* 0x000fea0003800200 */
.L_x_138:
[----:B------:R-:W1:Y:S01]  /*1e10*/  MUFU.RCP R0, R11 ;  /* 0x0000000b00007308 */ /* 0x000e620000001000 */
[----:B------:R2:W-:Y:S01]  /*1e20*/  STG.E desc[UR8][R4.64], R3 ;  /* 0x0000000304007986 */ /* 0x0005e2000c101908 */
[----:B------:R-:W-:Y:S06]  /*1e30*/  BSSY.RECONVERGENT B2, `(.L_x_140) ;  /* 0x000000d000027945 */ /* 0x000fec0003800200 */
[----:B------:R-:W3:Y:S01]  /*1e40*/  FCHK P0, R18, R11 ;  /* 0x0000000b12007302 */ /* 0x000ee20000000000 */
[----:B-1----:R-:W-:-:S04]  /*1e50*/  FFMA R9, R0, -R11, 1 ;  /* 0x3f80000000097423 */ /* 0x002fc8000000080b */
[----:B------:R-:W-:-:S04]  /*1e60*/  FFMA R0, R0, R9, R0 ;  /* 0x0000000900007223 */ /* 0x000fc80000000000 */
[----:B------:R-:W-:-:S04]  /*1e70*/  FFMA R9, R0, R18, RZ ;  /* 0x0000001200097223 */ /* 0x000fc800000000ff */
[----:B------:R-:W-:-:S04]  /*1e80*/  FFMA R2, R9, -R11, R18 ;  /* 0x8000000b09027223 */ /* 0x000fc80000000012 */
[----:B------:R-:W-:Y:S01]  /*1e90*/  FFMA R9, R0, R2, R9 ;  /* 0x0000000200097223 */ /* 0x000fe20000000009 */
[----:B--23--:R-:W-:Y:S06]  /*1ea0*/  @!P0 BRA `(.L_x_141) ;  /* 0x0000000000148947 */ /* 0x00cfec0003800000 */
[----:B------:R-:W-:Y:S01]  /*1eb0*/  MOV R3, R11 ;  /* 0x0000000b00037202 */ /* 0x000fe20000000f00 */
[----:B------:R-:W-:Y:S01]  /*1ec0*/  IMAD.MOV.U32 R0, RZ, RZ, R18 ;  /* 0x000000ffff007224 */ /* 0x000fe200078e0012 */
[----:B------:R-:W-:-:S07]  /*1ed0*/  MOV R2, 0x1ef0 ;  /* 0x00001ef000027802 */ /* 0x000fce0000000f00 */
[----:B0-----:R-:W-:Y:S05]  /*1ee0*/  CALL.REL.NOINC `($__internal_4_$__cuda_sm3x_div_rn_noftz_f32_slowpath) ;  /* 0x0000000800a47944 */ /* 0x001fea0003c00000 */
[----:B------:R-:W-:-:S07]  /*1ef0*/  MOV R9, R0 ;  /* 0x0000000000097202 */ /* 0x000fce0000000f00 */
.L_x_141:
[----:B------:R-:W-:Y:S05]  /*1f00*/  BSYNC.RECONVERGENT B2 ;  /* 0x0000000000027941 */ /* 0x000fea0003800200 */
.L_x_140:
[----:B------:R-:W-:Y:S01]  /*1f10*/  FADD R12, R8, R8 ;  /* 0x00000008080c7221 */ /* 0x000fe20000000000 */
[----:B------:R-:W-:Y:S03]  /*1f20*/  BSSY.RECONVERGENT B2, `(.L_x_142) ;  /* 0x000000d000027945 */ /* 0x000fe60003800200 */
[----:B------:R-:W1:Y:S08]  /*1f30*/  MUFU.RCP R0, R12 ;  /* 0x0000000c00007308 */ /* 0x000e700000001000 */
[----:B------:R-:W2:Y:S01]  /*1f40*/  FCHK P0, R9, R12 ;  /* 0x0000000c09007302 */ /* 0x000ea20000000000 */
[----:B-1----:R-:W-:-:S04]  /*1f50*/  FFMA R3, -R12, R0, 1 ;  /* 0x3f8000000c037423 */ /* 0x002fc80000000100 */
[----:B------:R-:W-:-:S04]  /*1f60*/  FFMA R0, R0, R3, R0 ;  /* 0x0000000300007223 */ /* 0x000fc80000000000 */
[----:B------:R-:W-:-:S04]  /*1f70*/  FFMA R2, R0, R9, RZ ;  /* 0x0000000900027223 */ /* 0x000fc800000000ff */
[----:B------:R-:W-:-:S04]  /*1f80*/  FFMA R3, -R12, R2, R9 ;  /* 0x000000020c037223 */ /* 0x000fc80000000109 */
[----:B------:R-:W-:Y:S01]  /*1f90*/  FFMA R0, R0, R3, R2 ;  /* 0x0000000300007223 */ /* 0x000fe20000000002 */
[----:B--2---:R-:W-:Y:S06]  /*1fa0*/  @!P0 BRA `(.L_x_143) ;  /* 0x0000000000108947 */ /* 0x004fec0003800000 */
[----:B------:R-:W-:Y:S02]  /*1fb0*/  MOV R0, R9 ;  /* 0x0000000900007202 */ /* 0x000fe40000000f00 */
[----:B------:R-:W-:Y:S02]  /*1fc0*/  MOV R3, R12 ;  /* 0x0000000c00037202 */ /* 0x000fe40000000f00 */
[----:B------:R-:W-:-:S07]  /*1fd0*/  MOV R2, 0x1ff0 ;  /* 0x00001ff000027802 */ /* 0x000fce0000000f00 */
[----:B0-----:R-:W-:Y:S05]  /*1fe0*/  CALL.REL.NOINC `($__internal_4_$__cuda_sm3x_div_rn_noftz_f32_slowpath) ;  /* 0x0000000800647944 */ /* 0x001fea0003c00000 */
.L_x_143:
[----:B------:R-:W-:Y:S05]  /*1ff0*/  BSYNC.RECONVERGENT B2 ;  /* 0x0000000000027941 */ /* 0x000fea0003800200 */
.L_x_142:
[----:B------:R-:W1:Y:S02]  /*2000*/  LDC.64 R2, c[0x0][0x390] ;  /* 0x0000e400ff027b82 */ /* 0x000e640000000a00 */
[----:B-1----:R-:W2:Y:S01]  /*2010*/  LDG.E R3, desc[UR8][R2.64] ;  /* 0x0000000802037981 */ /* 0x002ea2000c1e1900 */
[----:B------:R-:W-:Y:S01]  /*2020*/  FMUL R13, R8, -4 ;  /* 0xc0800000080d7820 */ /* 0x000fe20000400000 */
[----:B------:R-:W-:Y:S03]  /*2030*/  BSSY.RECONVERGENT B2, `(.L_x_144) ;  /* 0x0000010000027945 */ /* 0x000fe60003800200 */
[----:B------:R-:W1:Y:S02]  /*2040*/  MUFU.RCP R8, R13 ;  /* 0x0000000d00087308 */ /* 0x000e640000001000 */
[----:B-1----:R-:W-:-:S04]  /*2050*/  FFMA R11, -R13, R8, 1 ;  /* 0x3f8000000d0b7423 */ /* 0x002fc80000000108 */
[----:B------:R-:W-:Y:S01]  /*2060*/  FFMA R11, R8, R11, R8 ;  /* 0x0000000b080b7223 */ /* 0x000fe20000000008 */
[----:B--2---:R-:W-:Y:S01]  /*2070*/  FADD R9, R3, -R0 ;  /* 0x8000000003097221 */ /* 0x004fe20000000000 */
[----:B------:R-:W-:-:S04]  /*2080*/  FMUL R0, R18, R18 ;  /* 0x0000001212007220 */ /* 0x000fc80000400000 */
[----:B------:R1:W-:Y:S01]  /*2090*/  STG.E desc[UR8][R4.64+0x4], R9 ;  /* 0x0000040904007986 */ /* 0x0003e2000c101908 */
[----:B------:R-:W2:Y:S01]  /*20a0*/  FCHK P0, R0, R13 ;  /* 0x0000000d00007302 */ /* 0x000ea20000000000 */
[----:B------:R-:W-:-:S04]  /*20b0*/  FFMA R8, R0, R11, RZ ;  /* 0x0000000b00087223 */ /* 0x000fc800000000ff */
[----:B------:R-:W-:-:S04]  /*20c0*/  FFMA R12, -R13, R8, R0 ;  /* 0x000000080d0c7223 */ /* 0x000fc80000000100 */
[----:B------:R-:W-:Y:S01]  /*20d0*/  FFMA R11, R11, R12, R8 ;  /* 0x0000000c0b0b7223 */ /* 0x000fe20000000008 */
[----:B-12---:R-:W-:Y:S06]  /*20e0*/  @!P0 BRA `(.L_x_145) ;  /* 0x0000000000108947 */ /* 0x006fec0003800000 */
[----:B------:R-:W-:Y:S01]  /*20f0*/  IMAD.MOV.U32 R3, RZ, RZ, R13 ;  /* 0x000000ffff037224 */ /* 0x000fe200078e000d */
[----:B------:R-:W-:-:S07]  /*2100*/  MOV R2, 0x2120 ;  /* 0x0000212000027802 */ /* 0x000fce0000000f00 */
[----:B0-----:R-:W-:Y:S05]  /*2110*/  CALL.REL.NOINC `($__internal_4_$__cuda_sm3x_div_rn_noftz_f32_slowpath) ;  /* 0x0000000800187944 */ /* 0x001fea0003c00000 */
[----:B------:R-:W-:-:S07]  /*2120*/  MOV R11, R0 ;  /* 0x00000000000b7202 */ /* 0x000fce0000000f00 */
.L_x_145:
[----:B------:R-:W-:Y:S05]  /*2130*/  BSYNC.RECONVERGENT B2 ;  /* 0x0000000000027941 */ /* 0x000fea0003800200 */
.L_x_144:
[----:B------:R-:W2:Y:S01]  /*2140*/  LDG.E R6, desc[UR8][R6.64] ;  /* 0x0000000806067981 */ /* 0x000ea2000c1e1900 */
[----:B------:R-:W-:-:S04]  /*2150*/  FADD R11, R11, R10 ;  /* 0x0000000a0b0b7221 */ /* 0x000fc80000000000 */
[----:B--2---:R-:W-:-:S05]  /*2160*/  FMUL R11, R11, R6 ;  /* 0x000000060b0b7220 */ /* 0x004fca0000400000 */
[----:B------:R-:W-:Y:S01]  /*2170*/  STG.E desc[UR8][R4.64+0x8], R11 ;  /* 0x0000080b04007986 */ /* 0x000fe2000c101908 */
[----:B------:R-:W-:Y:S05]  /*2180*/  EXIT ;  /* 0x000000000000794d */ /* 0x000fea0003800000 */
.L_x_137:
[----:B------:R-:W-:Y:S01]  /*2190*/  FMUL R7, R8, -4 ;  /* 0xc080000008077820 */ /* 0x000fe20000400000 */
[----:B------:R-:W-:Y:S01]  /*21a0*/  FMUL R0, R18, R18 ;  /* 0x0000001212007220 */ /* 0x000fe20000400000 */
[----:B------:R-:W-:Y:S02]  /*21b0*/  BSSY.RECONVERGENT B2, `(.L_x_146) ;  /* 0x000000d000027945 */ /* 0x000fe40003800200 */
[----:B------:R-:W2:Y:S08]  /*21c0*/  MUFU.RCP R2, R7 ;  /* 0x0000000700027308 */ /* 0x000eb00000001000 */
[----:B------:R-:W1:Y:S01]  /*21d0*/  FCHK P0, R0, R7 ;  /* 0x0000000700007302 */ /* 0x000e620000000000 */
[----:B--2---:R-:W-:-:S04]  /*21e0*/  FFMA R3, -R7, R2, 1 ;  /* 0x3f80000007037423 */ /* 0x004fc80000000102 */
[----:B------:R-:W-:-:S04]  /*21f0*/  FFMA R3, R2, R3, R2 ;  /* 0x0000000302037223 */ /* 0x000fc80000000002 */
[----:B------:R-:W-:-:S04]  /*2200*/  FFMA R2, R0, R3, RZ ;  /* 0x0000000300027223 */ /* 0x000fc800000000ff */
[----:B------:R-:W-:-:S04]  /*2210*/  FFMA R6, -R7, R2, R0 ;  /* 0x0000000207067223 */ /* 0x000fc80000000100 */
[----:B------:R-:W-:Y:S01]  /*2220*/  FFMA R3, R3, R6, R2 ;  /* 0x0000000603037223 */ /* 0x000fe20000000002 */
[----:B-1----:R-:W-:Y:S06]  /*2230*/  @!P0 BRA `(.L_x_147) ;  /* 0x0000000000108947 */ /* 0x002fec0003800000 */
[----:B------:R-:W-:Y:S02]  /*2240*/  MOV R3, R7 ;  /* 0x0000000700037202 */ /* 0x000fe40000000f00 */
[----:B------:R-:W-:-:S07]  /*2250*/  MOV R2, 0x2270 ;  /* 0x0000227000027802 */ /* 0x000fce0000000f00 */
[----:B0-----:R-:W-:Y:S05]  /*2260*/  CALL.REL.NOINC `($__internal_4_$__cuda_sm3x_div_rn_noftz_f32_slowpath) ;  /* 0x0000000400c47944 */ /* 0x001fea0003c00000 */
[----:B------:R-:W-:-:S07]  /*2270*/  MOV R3, R0 ;  /* 0x0000000000037202 */ /* 0x000fce0000000f00 */
.L_x_147:
[----:B------:R-:W-:Y:S05]  /*2280*/  BSYNC.RECONVERGENT B2 ;  /* 0x0000000000027941 */ /* 0x000fea0003800200 */
.L_x_146:
[----:B------:R-:W-:Y:S01]  /*2290*/  FADD R3, R3, R10 ;  /* 0x0000000a03037221 */ /* 0x000fe20000000000 */
[----:B------:R-:W1:Y:S01]  /*22a0*/  MUFU.RCP R0, R11 ;  /* 0x0000000b00007308 */ /* 0x000e620000001000 */
[----:B------:R-:W-:Y:S02]  /*22b0*/  BSSY.RECONVERGENT B2, `(.L_x_148) ;  /* 0x0000013000027945 */ /* 0x000fe40003800200 */
[----:B------:R-:W-:-:S05]  /*22c0*/  FMUL R3, R3, 1.4426950216293334961 ;  /* 0x3fb8aa3b03037820 */ /* 0x000fca0000400000 */
[----:B------:R-:W-:Y:S01]  /*22d0*/  FSETP.GEU.AND P0, PT, R3, -126, PT ;  /* 0xc2fc00000300780b */ /* 0x000fe20003f0e000 */
[----:B-1----:R-:W-:-:S12]  /*22e0*/  FFMA R9, R0, -R11, 1 ;  /* 0x3f80000000097423 */ /* 0x002fd8000000080b */
[----:B------:R-:W-:Y:S01]  /*22f0*/  @!P0 FMUL R3, R3, 0.5 ;  /* 0x3f00000003038820 */ /* 0x000fe20000400000 */
[----:B------:R-:W-:-:S03]  /*2300*/  FFMA R0, R0, R9, R0 ;  /* 0x0000000900007223 */ /* 0x000fc60000000000 */
[----:B------:R-:W1:Y:S01]  /*2310*/  MUFU.EX2 R7, R3 ;  /* 0x0000000300077308 */ /* 0x000e620000000800 */
[----:B------:R-:W-:-:S04]  /*2320*/  FFMA R9, R0, R18, RZ ;  /* 0x0000001200097223 */ /* 0x000fc800000000ff */
[----:B------:R-:W-:-:S04]  /*2330*/  FFMA R2, R9, -R11, R18 ;  /* 0x8000000b09027223 */ /* 0x000fc80000000012 */
[----:B------:R-:W-:Y:S01]  /*2340*/  FFMA R9, R0, R2, R9 ;  /* 0x0000000200097223 */ /* 0x000fe20000000009 */
[----:B-1----:R-:W-:Y:S01]  /*2350*/  @!P0 FMUL R7, R7, R7 ;  /* 0x0000000707078220 */ /* 0x002fe20000400000 */
[----:B------:R-:W1:Y:S04]  /*2360*/  FCHK P0, R18, R11 ;  /* 0x0000000b12007302 */ /* 0x000e680000000000 */
[----:B------:R2:W-:Y:S01]  /*2370*/  STG.E desc[UR8][R4.64], R7 ;  /* 0x0000000704007986 */ /* 0x0005e2000c101908 */
[----:B-1----:R-:W-:Y:S05]  /*2380*/  @!P0 BRA `(.L_x_149) ;  /* 0x0000000000148947 */ /* 0x002fea0003800000 */
[----:B------:R-:W-:Y:S01]  /*2390*/  IMAD.MOV.U32 R0, RZ, RZ, R18 ;  /* 0x000000ffff007224 */ /* 0x000fe200078e0012 */
[----:B------:R-:W-:Y:S02]  /*23a0*/  MOV R3, R11 ;  /* 0x0000000b00037202 */ /* 0x000fe40000000f00 */
[----:B------:R-:W-:-:S07]  /*23b0*/  MOV R2, 0x23d0 ;  /* 0x000023d000027802 */ /* 0x000fce0000000f00 */
[----:B0-2---:R-:W-:Y:S05]  /*23c0*/  CALL.REL.NOINC `($__internal_4_$__cuda_sm3x_div_rn_noftz_f32_slowpath) ;  /* 0x00000004006c7944 */ /* 0x005fea0003c00000 */
[----:B------:R-:W-:-:S07]  /*23d0*/  MOV R9, R0 ;  /* 0x0000000000097202 */ /* 0x000fce0000000f00 */
.L_x_149:
[----:B------:R-:W-:Y:S05]  /*23e0*/  BSYNC.RECONVERGENT B2 ;  /* 0x0000000000027941 */ /* 0x000fea0003800200 */
.L_x_148:
[----:B------:R-:W-:Y:S01]  /*23f0*/  FADD R8, R8, R8 ;  /* 0x0000000808087221 */ /* 0x000fe20000000000 */
[----:B------:R-:W-:Y:S03]  /*2400*/  BSSY.RECONVERGENT B2, `(.L_x_150) ;  /* 0x000000d000027945 */ /* 0x000fe60003800200 */
[----:B------:R-:W1:Y:S08]  /*2410*/  MUFU.RCP R3, R8 ;  /* 0x0000000800037308 */ /* 0x000e700000001000 */
[----:B------:R-:W3:Y:S01]  /*2420*/  FCHK P0, R9, R8 ;  /* 0x0000000809007302 */ /* 0x000ee20000000000 */
[----:B-1----:R-:W-:-:S04]  /*2430*/  FFMA R0, -R8, R3, 1 ;  /* 0x3f80000008007423 */ /* 0x002fc80000000103 */
[----:B------:R-:W-:-:S04]  /*2440*/  FFMA R0, R3, R0, R3 ;  /* 0x0000000003007223 */ /* 0x000fc80000000003 */
[----:B------:R-:W-:-:S04]  /*2450*/  FFMA R3, R0, R9, RZ ;  /* 0x0000000900037223 */ /* 0x000fc800000000ff */
[----:B------:R-:W-:-:S04]  /*2460*/  FFMA R2, -R8, R3, R9 ;  /* 0x0000000308027223 */ /* 0x000fc80000000109 */
[----:B------:R-:W-:Y:S01]  /*2470*/  FFMA R0, R0, R2, R3 ;  /* 0x0000000200007223 */ /* 0x000fe20000000003 */
[----:B---3--:R-:W-:Y:S06]  /*2480*/  @!P0 BRA `(.L_x_151) ;  /* 0x0000000000108947 */ /* 0x008fec0003800000 */
[----:B------:R-:W-:Y:S01]  /*2490*/  MOV R0, R9 ;  /* 0x0000000900007202 */ /* 0x000fe20000000f00 */
[----:B------:R-:W-:Y:S01]  /*24a0*/  IMAD.MOV.U32 R3, RZ, RZ, R8 ;  /* 0x000000ffff037224 */ /* 0x000fe200078e0008 */
[----:B------:R-:W-:-:S07]  /*24b0*/  MOV R2, 0x24d0 ;  /* 0x000024d000027802 */ /* 0x000fce0000000f00 */
[----:B0-2---:R-:W-:Y:S05]  /*24c0*/  CALL.REL.NOINC `($__internal_4_$__cuda_sm3x_div_rn_noftz_f32_slowpath) ;  /* 0x00000004002c7944 */ /* 0x005fea0003c00000 */
.L_x_151:
[----:B------:R-:W-:Y:S05]  /*24d0*/  BSYNC.RECONVERGENT B2 ;  /* 0x0000000000027941 */ /* 0x000fea0003800200 */
.L_x_150:
[----:B------:R-:W1:Y:S02]  /*24e0*/  LDC.64 R2, c[0x0][0x390] ;  /* 0x0000e400ff027b82 */ /* 0x000e640000000a00 */
[----:B-1----:R-:W2:Y:S01]  /*24f0*/  LDG.E R3, desc[UR8][R2.64] ;  /* 0x0000000802037981 */ /* 0x002ea2000c1e1900 */
[----:B------:R-:W1:Y:S01]  /*2500*/  MUFU.RCP R9, R8 ;  /* 0x0000000800097308 */ /* 0x000e620000001000 */
[----:B------:R-:W-:Y:S01]  /*2510*/  UMOV UR4, 0x3f800000 ;  /* 0x3f80000000047882 */ /* 0x000fe20000000000 */
[----:B------:R-:W-:Y:S01]  /*2520*/  BSSY.RECONVERGENT B2, `(.L_x_152) ;  /* 0x000000f000027945 */ /* 0x000fe20003800200 */
[----:B------:R-:W-:-:S05]  /*2530*/  MOV R13, UR4 ;  /* 0x00000004000d7c02 */ /* 0x000fca0008000f00 */
[----:B------:R-:W3:Y:S01]  /*2540*/  FCHK P0, -R13, R8 ;  /* 0x000000080d007302 */ /* 0x000ee20000000100 */
[----:B--2---:R-:W-:Y:S01]  /*2550*/  FADD R7, R3, -R0 ;  /* 0x8000000003077221 */ /* 0x004fe20000000000 */
[----:B-1----:R-:W-:-:S04]  /*2560*/  FFMA R0, -R8, R9, 1 ;  /* 0x3f80000008007423 */ /* 0x002fc80000000109 */
[----:B------:R1:W-:Y:S01]  /*2570*/  STG.E desc[UR8][R4.64+0x4], R7 ;  /* 0x0000040704007986 */ /* 0x0003e2000c101908 */
[----:B------:R-:W-:-:S04]  /*2580*/  FFMA R0, R9, R0, R9 ;  /* 0x0000000009007223 */ /* 0x000fc80000000009 */
[----:B------:R-:W-:-:S04]  /*2590*/  FFMA R9, R0, -1, RZ ;  /* 0xbf80000000097823 */ /* 0x000fc800000000ff */
[----:B------:R-:W-:-:S04]  /*25a0*/  FFMA R6, -R8, R9, -1 ;  /* 0xbf80000008067423 */ /* 0x000fc80000000109 */
[----:B------:R-:W-:Y:S01]  /*25b0*/  FFMA R0, R0, R6, R9 ;  /* 0x0000000600007223 */ /* 0x000fe20000000009 */
[----:B-1-3--:R-:W-:Y:S06]  /*25c0*/  @!P0 BRA `(.L_x_153) ;  /* 0x0000000000108947 */ /* 0x00afec0003800000 */
[----:B------:R-:W-:Y:S01]  /*25d0*/  HFMA2 R0, -RZ, RZ, -1.875, 0 ;  /* 0xbf800000ff007431 */ /* 0x000fe200000001ff */
[----:B------:R-:W-:Y:S02]  /*25e0*/  MOV R3, R8 ;  /* 0x0000000800037202 */ /* 0x000fe40000000f00 */
[----:B------:R-:W-:-:S07]  /*25f0*/  MOV R2, 0x2610 ;  /* 0x0000261000027802 */ /* 0x000fce0000000f00 */
[----:B0-----:R-:W-:Y:S05]  /*2600*/  CALL.REL.NOINC `($__internal_4_$__cuda_sm3x_div_rn_noftz_f32_slowpath) ;  /* 0x0000000000dc7944 */ /* 0x001fea0003c00000 */
.L_x_153:
[----:B------:R-:W-:Y:S05]  /*2610*/  BSYNC.RECONVERGENT B2 ;  /* 0x0000000000027941 */ /* 0x000fea0003800200 */
.L_x_152:
[----:B------:R-:W-:Y:S01]  /*2620*/  VIADD R2, R0, 0xf3000000 ;  /* 0xf300000000027836 */ /* 0x000fe20000000000 */
[----:B------:R1:W2:Y:S01]  /*2630*/  MUFU.RSQ R7, R0 ;  /* 0x0000000000077308 */ /* 0x0002a20000001400 */
[----:B------:R-:W-:Y:S03]  /*2640*/  BSSY.RECONVERGENT B0, `(.L_x_154) ;  /* 0x000000b000007945 */ /* 0x000fe60003800200 */
[----:B------:R-:W-:-:S13]  /*2650*/  ISETP.GT.U32.AND P0, PT, R2, 0x727fffff, PT ;  /* 0x727fffff0200780c */ /* 0x000fda0003f04070 */
[----:B-12---:R-:W-:Y:S05]  /*2660*/  @!P0 BRA `(.L_x_155) ;  /* 0x0000000000108947 */ /* 0x006fea0003800000 */
[----:B------:R-:W-:-:S07]  /*2670*/  MOV R9, 0x2690 ;  /* 0x0000269000097802 */ /* 0x000fce0000000f00 */
[----:B0-----:R-:W-:Y:S05]  /*2680*/  CALL.REL.NOINC `($__internal_3_$__cuda_sm20_sqrt_rn_f32_slowpath) ;  /* 0x0000000000607944 */ /* 0x001fea0003c00000 */
[----:B------:R-:W-:Y:S01]  /*2690*/  MOV R2, R0 ;  /* 0x0000000000027202 */ /* 0x000fe20000000f00 */
[----:B------:R-:W-:Y:S06]  /*26a0*/  BRA `(.L_x_156) ;  /* 0x0000000000107947 */ /* 0x000fec0003800000 */
.L_x_155:
[C---:B------:R-:W-:Y:S01]  /*26b0*/  FMUL.FTZ R3, R7.reuse, R0 ;  /* 0x0000000007037220 */ /* 0x040fe20000410000 */
[----:B------:R-:W-:-:S03]  /*26c0*/  FMUL.FTZ R2, R7, 0.5 ;  /* 0x3f00000007027820 */ /* 0x000fc60000410000 */
[----:B------:R-:W-:-:S04]  /*26d0*/  FFMA R0, -R3, R3, R0 ;  /* 0x0000000303007223 */ /* 0x000fc80000000100 */
[----:B------:R-:W-:-:S07]  /*26e0*/  FFMA R2, R0, R2, R3 ;  /* 0x0000000200027223 */ /* 0x000fce0000000003 */
.L_x_156:
[----:B------:R-:W-:Y:S05]  /*26f0*/  BSYNC.RECONVERGENT B0 ;  /* 0x0000000000007941 */ /* 0x000fea0003800200 */
.L_x_154:
[----:B------:R-:W1:Y:S01]  /*2700*/  MUFU.RCP R0, R11 ;  /* 0x0000000b00007308 */ /* 0x000e620000001000 */
[----:B------:R-:W-:Y:S07]  /*2710*/  BSSY.RECONVERGENT B2, `(.L_x_157) ;  /* 0x000000d000027945 */ /* 0x000fee0003800200 */
[----:B------:R-:W2:Y:S01]  /*2720*/  FCHK P0, R2, R11 ;  /* 0x0000000b02007302 */ /* 0x000ea20000000000 */
[----:B-1----:R-:W-:-:S04]  /*2730*/  FFMA R3, R0, -R11, 1 ;  /* 0x3f80000000037423 */ /* 0x002fc8000000080b */
[----:B------:R-:W-:-:S04]  /*2740*/  FFMA R0, R0, R3, R0 ;  /* 0x0000000300007223 */ /* 0x000fc80000000000 */
[----:B------:R-:W-:-:S04]  /*2750*/  FFMA R3, R0, R2, RZ ;  /* 0x0000000200037223 */ /* 0x000fc800000000ff */
[----:B------:R-:W-:-:S04]  /*2760*/  FFMA R6, R3, -R11, R2 ;  /* 0x8000000b03067223 */ /* 0x000fc80000000002 */
[----:B------:R-:W-:Y:S01]  /*2770*/  FFMA R3, R0, R6, R3 ;  /* 0x0000000600037223 */ /* 0x000fe20000000003 */
[----:B--2---:R-:W-:Y:S06]  /*2780*/  @!P0 BRA `(.L_x_158) ;  /* 0x0000000000148947 */ /* 0x004fec0003800000 */
[----:B------:R-:W-:Y:S02]  /*2790*/  MOV R0, R2 ;  /* 0x0000000200007202 */ /* 0x000fe40000000f00 */
[----:B------:R-:W-:Y:S02]  /*27a0*/  MOV R3, R11 ;  /* 0x0000000b00037202 */ /* 0x000fe40000000f00 */
[----:B------:R-:W-:-:S07]  /*27b0*/  MOV R2, 0x27d0 ;  /* 0x000027d000027802 */ /* 0x000fce0000000f00 */
[----:B0-----:R-:W-:Y:S05]  /*27c0*/  CALL.REL.NOINC `($__internal_4_$__cuda_sm3x_div_rn_noftz_f32_slowpath) ;  /* 0x00000000006c7944 */ /* 0x001fea0003c00000 */
[----:B------:R-:W-:-:S07]  /*27d0*/  IMAD.MOV.U32 R3, RZ, RZ, R0 ;  /* 0x000000ffff037224 */ /* 0x000fce00078e0000 */
.L_x_158:
[----:B------:R-:W-:Y:S05]  /*27e0*/  BSYNC.RECONVERGENT B2 ;  /* 0x0000000000027941 */ /* 0x000fea0003800200 */
.L_x_157:
[----:B------:R-:W-:Y:S01]  /*27f0*/  STG.E desc[UR8][R4.64+0x8], R3 ;  /* 0x0000080304007986 */ /* 0x000fe2000c101908 */
[----:B------:R-:W-:Y:S05]  /*2800*/  EXIT ;  /* 0x000000000000794d */ /* 0x000fea0003800000 */
        .weak           $__internal_3_$__cuda_sm20_sqrt_rn_f32_slowpath
        .type           $__internal_3_$__cuda_sm20_sqrt_rn_f32_slowpath,@function
        .size           $__internal_3_$__cuda_sm20_sqrt_rn_f32_slowpath,($__internal_4_$__cuda_sm3x_div_rn_noftz_f32_slowpath - $__internal_3_$__cuda_sm20_sqrt_rn_f32_slowpath)
$__internal_3_$__cuda_sm20_sqrt_rn_f32_slowpath:
[----:B------:R-:W-:-:S13]  /*2810*/  LOP3.LUT P0, RZ, R0, 0x7fffffff, RZ, 0xc0, !PT ;  /* 0x7fffffff00ff7812 */ /* 0x000fda000780c0ff */
[----:B------:R-:W-:Y:S01]  /*2820*/  @!P0 MOV R2, R0 ;  /* 0x0000000000028202 */ /* 0x000fe20000000f00 */
[----:B------:R-:W-:Y:S06]  /*2830*/  @!P0 BRA `(.L_x_159) ;  /* 0x0000000000408947 */ /* 0x000fec0003800000 */
[----:B------:R-:W-:-:S13]  /*2840*/  FSETP.GEU.FTZ.AND P0, PT, R0, RZ, PT ;  /* 0x000000ff0000720b */ /* 0x000fda0003f1e000 */
[----:B------:R-:W-:Y:S01]  /*2850*/  @!P0 MOV R2, 0x7fffffff ;  /* 0x7fffffff00028802 */ /* 0x000fe20000000f00 */
[----:B------:R-:W-:Y:S06]  /*2860*/  @!P0 BRA `(.L_x_159) ;  /* 0x0000000000348947 */ /* 0x000fec0003800000 */
[----:B------:R-:W-:-:S13]  /*2870*/  FSETP.GTU.FTZ.AND P0, PT, |R0|, +INF , PT ;  /* 0x7f8000000000780b */ /* 0x000fda0003f1c200 */
[----:B------:R-:W-:Y:S01]  /*2880*/  @P0 FADD.FTZ R2, R0, 1 ;  /* 0x3f80000000020421 */ /* 0x000fe20000010000 */
[----:B------:R-:W-:Y:S06]  /*2890*/  @P0 BRA `(.L_x_159) ;  /* 0x0000000000280947 */ /* 0x000fec0003800000 */
[----:B------:R-:W-:-:S13]  /*28a0*/  FSETP.NEU.FTZ.AND P0, PT, |R0|, +INF , PT ;  /* 0x7f8000000000780b */ /* 0x000fda0003f1d200 */
[----:B------:R-:W-:-:S04]  /*28b0*/  @P0 FFMA R3, R0, 1.84467440737095516160e+19, RZ ;  /* 0x5f80000000030823 */ /* 0x000fc800000000ff */
[----:B------:R-:W0:Y:S02]  /*28c0*/  @P0 MUFU.RSQ R2, R3 ;  /* 0x0000000300020308 */ /* 0x000e240000001400 */
[----:B0-----:R-:W-:Y:S01]  /*28d0*/  @P0 FMUL.FTZ R6, R3, R2 ;  /* 0x0000000203060220 */ /* 0x001fe20000410000 */
[----:B------:R-:W-:Y:S01]  /*28e0*/  @P0 FMUL.FTZ R8, R2, 0.5 ;  /* 0x3f00000002080820 */ /* 0x000fe20000410000 */
[----:B------:R-:W-:Y:S02]  /*28f0*/  @!P0 MOV R2, R0 ;  /* 0x0000000000028202 */ /* 0x000fe40000000f00 */
[----:B------:R-:W-:-:S04]  /*2900*/  @P0 FADD.FTZ R7, -R6, -RZ ;  /* 0x800000ff06070221 */ /* 0x000fc80000010100 */
[----:B------:R-:W-:-:S04]  /*2910*/  @P0 FFMA R7, R6, R7, R3 ;  /* 0x0000000706070223 */ /* 0x000fc80000000003 */
[----:B------:R-:W-:-:S04]  /*2920*/  @P0 FFMA R7, R7, R8, R6 ;  /* 0x0000000807070223 */ /* 0x000fc80000000006 */
[----:B------:R-:W-:-:S07]  /*2930*/  @P0 FMUL.FTZ R2, R7, 2.3283064365386962891e-10 ;  /* 0x2f80000007020820 */ /* 0x000fce0000410000 */
.L_x_159:
[----:B------:R-:W-:Y:S02]  /*2940*/  HFMA2 R3, -RZ, RZ, 0, 0 ;  /* 0x00000000ff037431 */ /* 0x000fe400000001ff */
[----:B------:R-:W-:Y:S01]  /*2950*/  IMAD.MOV.U32 R0, RZ, RZ, R2 ;  /* 0x000000ffff007224 */ /* 0x000fe200078e0002 */
[----:B------:R-:W-:-:S04]  /*2960*/  MOV R2, R9 ;  /* 0x0000000900027202 */ /* 0x000fc80000000f00 */
[----:B------:R-:W-:Y:S05]  /*2970*/  RET.REL.NODEC R2 `(_Z3regPfS_S_fb) ;  /* 0xffffffd402a07950 */ /* 0x000fea0003c3ffff */
        .weak           $__internal_4_$__cuda_sm3x_div_rn_noftz_f32_slowpath
        .type           $__internal_4_$__cuda_sm3x_div_rn_noftz_f32_slowpath,@function
        .size           $__internal_4_$__cuda_sm3x_div_rn_noftz_f32_slowpath,(.L_x_176 - $__internal_4_$__cuda_sm3x_div_rn_noftz_f32_slowpath)
$__internal_4_$__cuda_sm3x_div_rn_noftz_f32_slowpath:
        /* <DEDUP_REMOVED lines=30> */
[----:B------:R-:W-:Y:S01]  /*2b60*/  @!P0 FFMA R0, R0, 1.84467440737095516160e+19, RZ ;  /* 0x5f80000000008823 */ /* 0x000fe200000000ff */
[----:B------:R-:W-:Y:S01]  /*2b70*/  @!P0 MOV R20, 0xffffffc0 ;  /* 0xffffffc000148802 */ /* 0x000fe20000000f00 */
[----:B------:R-:W-:-:S04]  /*2b80*/  @!P1 FFMA R3, R3, 1.84467440737095516160e+19, RZ ;  /* 0x5f80000003039823 */ /* 0x000fc800000000ff */
[----:B------:R-:W-:-:S07]  /*2b90*/  @!P1 VIADD R20, R20, 0x40 ;  /* 0x0000004014149836 */ /* 0x000fce0000000000 */
.L_x_161:
[----:B------:R-:W-:Y:S01]  /*2ba0*/  LEA R26, R22, 0xc0800000, 0x17 ;  /* 0xc0800000161a7811 */ /* 0x000fe200078eb8ff */
[----:B------:R-:W-:Y:S01]  /*2bb0*/  BSSY.RECONVERGENT B1, `(.L_x_166) ;  /* 0x0000036000017945 */ /* 0x000fe20003800200 */
[----:B------:R-:W-:Y:S02]  /*2bc0*/  IADD3 R23, PT, PT, R23, -0x7f, RZ ;  /* 0xffffff8117177810 */ /* 0x000fe40007ffe0ff */
[----:B------:R-:W-:Y:S02]  /*2bd0*/  IADD3 R26, PT, PT, -R26, R3, RZ ;  /* 0x000000031a1a7210 */ /* 0x000fe40007ffe1ff */
[C---:B------:R-:W-:Y:S01]  /*2be0*/  IADD3 R31, PT, PT, R23.reuse, 0x7f, -R22 ;  /* 0x0000007f171f7810 */ /* 0x040fe20007ffe816 */
[----:B------:R-:W-:Y:S01]  /*2bf0*/  IMAD R0, R23, -0x800000, R0 ;  /* 0xff80000017007824 */ /* 0x000fe200078e0200 */
        /* <DEDUP_REMOVED lines=23> */
[CCC-:B------:R-:W-:Y:S01]  /*2d70*/  FFMA.RP R22, R23.reuse, R31.reuse, R20.reuse ;  /* 0x0000001f17167223 */ /* 0x1c0fe20000008014 */
[CCC-:B------:R-:W-:Y:S01]  /*2d80*/  FFMA.RM R33, R23.reuse, R31.reuse, R20.reuse ;  /* 0x0000001f17217223 */ /* 0x1c0fe20000004014 */
[----:B------:R-:W-:Y:S01]  /*2d90*/  FFMA.RZ R20, R23, R31, R20 ;  /* 0x0000001f17147223 */ /* 0x000fe2000000c014 */
[C---:B------:R-:W-:Y:S02]  /*2da0*/  IADD3 R23, PT, PT, R0.reuse, 0x20, RZ ;  /* 0x0000002000177810 */ /* 0x040fe40007ffe0ff */
        /* <DEDUP_REMOVED lines=18> */
.L_x_168:
[----:B------:R-:W-:-:S04]  /*2ed0*/  LOP3.LUT R3, R3, 0x80000000, RZ, 0xc0, !PT ;  /* 0x8000000003037812 */ /* 0x000fc800078ec0ff */
[----:B------:R-:W-:Y:S01]  /*2ee0*/  LOP3.LUT R3, R3, 0x7f800000, RZ, 0xfc, !PT ;  /* 0x7f80000003037812 */ /* 0x000fe200078efcff */
[----:B------:R-:W-:Y:S06]  /*2ef0*/  BRA `(.L_x_169) ;  /* 0x0000000000047947 */ /* 0x000fec0003800000 */
.L_x_167:
[----:B------:R-:W-:-:S07]  /*2f00*/  LEA R3, R22, R3, 0x17 ;  /* 0x0000000316037211 */ /* 0x000fce00078eb8ff */
.L_x_169:
[----:B------:R-:W-:Y:S05]  /*2f10*/  BSYNC.RECONVERGENT B1 ;  /* 0x0000000000017941 */ /* 0x000fea0003800200 */
.L_x_166:
[----:B------:R-:W-:Y:S05]  /*2f20*/  BRA `(.L_x_170) ;  /* 0x0000000000207947 */ /* 0x000fea0003800000 */
.L_x_165:
[----:B------:R-:W-:-:S04]  /*2f30*/  LOP3.LUT R3, R3, 0x80000000, R0, 0x48, !PT ;  /* 0x8000000003037812 */ /* 0x000fc800078e4800 */
[----:B------:R-:W-:Y:S01]  /*2f40*/  LOP3.LUT R3, R3, 0x7f800000, RZ, 0xfc, !PT ;  /* 0x7f80000003037812 */ /* 0x000fe200078efcff */
[----:B------:R-:W-:Y:S06]  /*2f50*/  BRA `(.L_x_170) ;  /* 0x0000000000147947 */ /* 0x000fec0003800000 */
.L_x_164:
[----:B------:R-:W-:Y:S01]  /*2f60*/  LOP3.LUT R3, R3, 0x80000000, R0, 0x48, !PT ;  /* 0x8000000003037812 */ /* 0x000fe200078e4800 */
[----:B------:R-:W-:Y:S06]  /*2f70*/  BRA `(.L_x_170) ;  /* 0x00000000000c7947 */ /* 0x000fec0003800000 */
.L_x_163:
[----:B------:R-:W0:Y:S01]  /*2f80*/  MUFU.RSQ R3, -QNAN ;  /* 0xffc0000000037908 */ /* 0x000e220000001400 */
[----:B------:R-:W-:Y:S05]  /*2f90*/  BRA `(.L_x_170) ;  /* 0x0000000000047947 */ /* 0x000fea0003800000 */
.L_x_162:
[----:B------:R-:W-:-:S07]  /*2fa0*/  FADD.FTZ R3, R0, R3 ;  /* 0x0000000300037221 */ /* 0x000fce0000010000 */
.L_x_170:
[----:B------:R-:W-:Y:S05]  /*2fb0*/  BSYNC.RECONVERGENT B0 ;  /* 0x0000000000007941 */ /* 0x000fea0003800200 */
.L_x_160:
[----:B0-----:R-:W-:Y:S01]  /*2fc0*/  MOV R0, R3 ;  /* 0x0000000300007202 */ /* 0x001fe20000000f00 */
[----:B------:R-:W-:-:S04]  /*2fd0*/  HFMA2 R3, -RZ, RZ, 0, 0 ;  /* 0x00000000ff037431 */ /* 0x000fc800000001ff */
[----:B------:R-:W-:Y:S05]  /*2fe0*/  RET.REL.NODEC R2 `(_Z3regPfS_S_fb) ;  /* 0xffffffd002047950 */ /* 0x000fea0003c3ffff */
.L_x_171:
        /* <DEDUP_REMOVED lines=9> */
.L_x_176:


//--------------------- .nv.shared.reserved.0     --------------------------
	.section	.nv.shared.reserved.0,"aw",@nobits
	.weak		__nv_reservedSMEM_offset_0_alias
	.size		__nv_reservedSMEM_offset_0_alias, 0, 64
	.other		__nv_reservedSMEM_offset_0_alias,@"STO_CUDA_RESERVED_SHARED STV_DEFAULT"
__nv_reservedSMEM_offset_0_alias:
	.zero		0
	.zero		64


//--------------------- .nv.constant0._Z4fwhmPfS_S_ --------------------------
	.section	.nv.constant0._Z4fwhmPfS_S_,"a",@progbits
	.sectionflags	@""
	.align	4
.nv.constant0._Z4fwhmPfS_S_:
	.zero		920


//--------------------- .nv.constant0._Z15integrateBoundsPfS_S_S_ --------------------------
	.section	.nv.constant0._Z15integrateBoundsPfS_S_S_,"a",@progbits
	.sectionflags	@""
	.align	4
.nv.constant0._Z15integrateBoundsPfS_S_S_:
	.zero		928


//--------------------- .nv.constant0._Z11integrateLRPfS_S_S_b --------------------------
	.section	.nv.constant0._Z11integrateLRPfS_S_S_b,"a",@progbits
	.sectionflags	@""
	.align	4
.nv.constant0._Z11integrateLRPfS_S_S_b:
	.zero		929


//--------------------- .nv.constant0._Z10countPeaksPfPiS_ --------------------------
	.section	.nv.constant0._Z10countPeaksPfPiS_,"a",@progbits
	.sectionflags	@""
	.align	4
.nv.constant0._Z10countPeaksPfPiS_:
	.zero		920


//--------------------- .nv.constant0._Z9findPeaksPfS_S_ --------------------------
	.section	.nv.constant0._Z9findPeaksPfS_S_,"a",@progbits
	.sectionflags	@""
	.align	4
.nv.constant0._Z9findPeaksPfS_S_:
	.zero		920


//--------------------- .nv.constant0._Z3regPfS_S_fb --------------------------
	.section	.nv.constant0._Z3regPfS_S_fb,"a",@progbits
	.sectionflags	@""
	.align	4
.nv.constant0._Z3regPfS_S_fb:
	.zero		925


//--------------------- SYMBOLS --------------------------

	.type		.nv.reservedSmem.offset0,@object
	.size		.nv.reservedSmem.offset0,0x4
